// auto-generated by cutlass_sweep.conv — config: {"arch": "sm_100", "cluster_m": 1, "cluster_n": 1, "conv_kind": "wgrad", "dtype": "bf16", "ndim": 3, "tile_k": 32, "tile_m": 64, "tile_n": 128}
#include "cutlass/cutlass.h"
#include "cute/tensor.hpp"
#include "cutlass/kernel_hardware_info.hpp"
#include "cutlass/conv/convolution.h"
#include "cutlass/conv/dispatch_policy.hpp"
#include "cutlass/conv/collective/collective_builder.hpp"
#include "cutlass/conv/kernel/conv_universal.hpp"
#include "cutlass/conv/device/conv_universal_adapter.hpp"
#include "cutlass/epilogue/collective/collective_builder.hpp"

using namespace cute;
using Elem = cutlass::bfloat16_t;
using Acc  = float;
using LayoutAB = cutlass::layout::TensorNDHWC;
using LayoutC  = cutlass::layout::TensorKCSRT;
constexpr auto ConvOp = cutlass::conv::Operator::kWgrad;
using TileShape    = Shape<_64, Shape<_128>, Shape<_32>>;
using ClusterShape = Shape<_1, _1, _1>;

using CollectiveEpilogue = typename cutlass::epilogue::collective::CollectiveBuilder<
    cutlass::arch::Sm100, cutlass::arch::OpClassTensorOp,
    TileShape, ClusterShape,
    cutlass::epilogue::collective::EpilogueTileAuto,
    Acc, Acc,
    Elem, LayoutC, 128 / cutlass::sizeof_bits<Elem>::value,
    Elem, LayoutC, 128 / cutlass::sizeof_bits<Elem>::value,
    cutlass::epilogue::collective::EpilogueScheduleAuto
  >::CollectiveOp;

using CollectiveMainloop = typename cutlass::conv::collective::CollectiveBuilder<
    cutlass::arch::Sm100, cutlass::arch::OpClassTensorOp, ConvOp,
    Elem, LayoutAB, 128 / cutlass::sizeof_bits<Elem>::value,
    Elem, LayoutAB, 128 / cutlass::sizeof_bits<Elem>::value,
    Acc,
    TileShape, ClusterShape,
    cutlass::conv::collective::StageCountAutoCarveout<
        static_cast<int>(sizeof(typename CollectiveEpilogue::SharedStorage))>,
    cutlass::conv::collective::KernelScheduleAuto
  >::CollectiveOp;

using ProblemShape = cutlass::conv::ConvProblemShape<
    ConvOp, CollectiveMainloop::DispatchPolicy::NumSpatialDimensions>;
using ConvKernel = cutlass::conv::kernel::ConvUniversal<
    ProblemShape, CollectiveMainloop, CollectiveEpilogue>;
using Conv = cutlass::conv::device::ConvUniversalAdapter<ConvKernel>;

auto* _anchor = &cutlass::device_kernel<ConvKernel>;


// ===== COMPILED SASS (sm_100a) =====

	.target	sm_100a

	.elftype	@"ET_EXEC"


//--------------------- .note.nv.tkinfo           --------------------------
	.section	.note.nv.tkinfo,"",@"SHT_NOTE"
	.sectionflags	@"SHF_NOTE_NV_TKINFO"
	.tkinfo
        /*0018*/ 	.word	0x00000002
        /*0030*/ 	.string	""
        /*0030*/ 	.string	"ptxas"
        /*0030*/ 	.string	"Cuda compilation tools, release 13.0, V13.0.88"
        /*0030*/ 	.string	"Build cuda_13.0.r13.0/compiler.36424714_0"
        /*0030*/ 	.string	"-arch sm_100a -m 64 "



//--------------------- .note.nv.cuinfo           --------------------------
	.section	.note.nv.cuinfo,"",@"SHT_NOTE"
	.sectionflags	@"SHF_NOTE_NV_CUINFO"
        /*0018*/ 	.short	0x0002
        /*001a*/ 	.short	0x0064
        /*001c*/ 	.short	0x0082
	.zero		2


//--------------------- .nv.info                  --------------------------
	.section	.nv.info,"",@"SHT_CUDA_INFO"
	.align	4


	//----- nvinfo : EIATTR_REGCOUNT
	.align		4
        /*0000*/ 	.byte	0x04, 0x2f
        /*0002*/ 	.short	(.L_19 - .L_18)
	.align		4
.L_18:
        /*0004*/ 	.word	index@(_ZN7cutlass13device_kernelINS_4conv6kernel13ConvUniversalINS1_16ConvProblemShapeILNS1_8OperatorE2ELi3EEENS1_10collective14CollectiveConvINS1_47MainloopSm100TmaUmmaWarpSpecializedImplicitGemmILS5_2ELi17ELi3ELi1ELi2EN4cute5tupleIJNSA_1CILi1EEESD_SD_EEEEENSB_IJNSC_ILi64EEENSB_IJNSC_ILi128EEEEEENSB_IJNSC_ILi32EEEEEEEEENS_10bfloat16_tESM_NSA_8TiledMMAINSA_8MMA_AtomIJNSA_20SM100_MMA_F16BF16_SSISM_SM_fLi64ELi128ELNSA_4UMMA5MajorE1ELSR_1ELNSQ_7ScaleInE0ELSS_0EEEEEENSA_6LayoutISE_NSB_IJNSC_ILi0EEESW_SW_EEEEENSB_IJNSA_10UnderscoreESZ_SZ_EEEEENS7_6detail27Sm100ImplicitGemmTileTraitsINSA_13SM90_TMA_LOADENSA_14ComposedLayoutINSA_7SwizzleILi3ELi4ELi3EEENSA_18smem_ptr_flag_bitsILi16EEENSV_INSB_IJSG_NSC_ILi8EEEEEENSB_IJSD_SG_EEEEEEEvEENS13_INSA_20SM90_TMA_LOAD_IM2COLES1E_vEEEENS_8epilogue10collective18CollectiveEpilogueINS1J_23Sm100TmaWarpSpecializedILi4ELi2ELi16ELb1ELb0EEEJSL_NSB_IJNSV_ISG_SD_EENSV_ISJ_SD_EEEEESM_NSB_IJlNSB_IJSD_lllEEESW_EEESM_S1S_NS1J_6fusion15FusionCallbacksIS1N_NS1T_17LinearCombinationISM_fSM_fLNS_15FloatRoundStyleE2EEESL_S1Q_JEEENSA_5SM1004TMEM4LOAD26SM100_TMEM_LOAD_16dp256b4xES14_NS15_INS16_ILi2ELi4ELi3EEES19_NSV_INSB_IJS1A_SJ_EEENSB_IJSJ_SD_EEEEEEENSA_17SM75_U32x4_LDSM_NENSA_14SM90_TMA_STOREES27_NSA_17SM90_U32x4_STSM_NENSA_39AutoVectorizingCopyWithAssumedAlignmentILi128EEEEEEvvEEEEvNT_6ParamsE)
        /*0008*/ 	.word	0x0000004b


	//----- nvinfo : EIATTR_FRAME_SIZE
	.align		4
.L_19:
        /*000c*/ 	.byte	0x04, 0x11
        /*000e*/ 	.short	(.L_21 - .L_20)
	.align		4
.L_20:
        /*0010*/ 	.word	index@($__internal_2_$__cuda_sm10x_tcgen05_guardrail_trap_unallocated_columns_being_dealloced)
        /*0014*/ 	.word	0x00000008


	//----- nvinfo : EIATTR_FRAME_SIZE
	.align		4
.L_21:
        /*0018*/ 	.byte	0x04, 0x11
        /*001a*/ 	.short	(.L_23 - .L_22)
	.align		4
.L_22:
        /*001c*/ 	.word	index@($__internal_1_$__cuda_sm10x_tcgen05_guardrail_trap_phase_invalid_during_alloc)
        /*0020*/ 	.word	0x00000008


	//----- nvinfo : EIATTR_FRAME_SIZE
	.align		4
.L_23:
        /*0024*/ 	.byte	0x04, 0x11
        /*0026*/ 	.short	(.L_25 - .L_24)
	.align		4
.L_24:
        /*0028*/ 	.word	index@($__internal_0_$__cuda_sm10x_tcgen05_guardrail_trap_col_being_dealloced_not_returned_by_alloc)
        /*002c*/ 	.word	0x00000008


	//----- nvinfo : EIATTR_FRAME_SIZE
	.align		4
.L_25:
        /*0030*/ 	.byte	0x04, 0x11
        /*0032*/ 	.short	(.L_27 - .L_26)
	.align		4
.L_26:
        /*0034*/ 	.word	index@(_ZN7cutlass13device_kernelINS_4conv6kernel13ConvUniversalINS1_16ConvProblemShapeILNS1_8OperatorE2ELi3EEENS1_10collective14CollectiveConvINS1_47MainloopSm100TmaUmmaWarpSpecializedImplicitGemmILS5_2ELi17ELi3ELi1ELi2EN4cute5tupleIJNSA_1CILi1EEESD_SD_EEEEENSB_IJNSC_ILi64EEENSB_IJNSC_ILi128EEEEEENSB_IJNSC_ILi32EEEEEEEEENS_10bfloat16_tESM_NSA_8TiledMMAINSA_8MMA_AtomIJNSA_20SM100_MMA_F16BF16_SSISM_SM_fLi64ELi128ELNSA_4UMMA5MajorE1ELSR_1ELNSQ_7ScaleInE0ELSS_0EEEEEENSA_6LayoutISE_NSB_IJNSC_ILi0EEESW_SW_EEEEENSB_IJNSA_10UnderscoreESZ_SZ_EEEEENS7_6detail27Sm100ImplicitGemmTileTraitsINSA_13SM90_TMA_LOADENSA_14ComposedLayoutINSA_7SwizzleILi3ELi4ELi3EEENSA_18smem_ptr_flag_bitsILi16EEENSV_INSB_IJSG_NSC_ILi8EEEEEENSB_IJSD_SG_EEEEEEEvEENS13_INSA_20SM90_TMA_LOAD_IM2COLES1E_vEEEENS_8epilogue10collective18CollectiveEpilogueINS1J_23Sm100TmaWarpSpecializedILi4ELi2ELi16ELb1ELb0EEEJSL_NSB_IJNSV_ISG_SD_EENSV_ISJ_SD_EEEEESM_NSB_IJlNSB_IJSD_lllEEESW_EEESM_S1S_NS1J_6fusion15FusionCallbacksIS1N_NS1T_17LinearCombinationISM_fSM_fLNS_15FloatRoundStyleE2EEESL_S1Q_JEEENSA_5SM1004TMEM4LOAD26SM100_TMEM_LOAD_16dp256b4xES14_NS15_INS16_ILi2ELi4ELi3EEES19_NSV_INSB_IJS1A_SJ_EEENSB_IJSJ_SD_EEEEEEENSA_17SM75_U32x4_LDSM_NENSA_14SM90_TMA_STOREES27_NSA_17SM90_U32x4_STSM_NENSA_39AutoVectorizingCopyWithAssumedAlignmentILi128EEEEEEvvEEEEvNT_6ParamsE)
        /*0038*/ 	.word	0x00000008


	//----- nvinfo : EIATTR_MIN_STACK_SIZE
	.align		4
.L_27:
        /*003c*/ 	.byte	0x04, 0x12
        /*003e*/ 	.short	(.L_29 - .L_28)
	.align		4
.L_28:
        /*0040*/ 	.word	index@(_ZN7cutlass13device_kernelINS_4conv6kernel13ConvUniversalINS1_16ConvProblemShapeILNS1_8OperatorE2ELi3EEENS1_10collective14CollectiveConvINS1_47MainloopSm100TmaUmmaWarpSpecializedImplicitGemmILS5_2ELi17ELi3ELi1ELi2EN4cute5tupleIJNSA_1CILi1EEESD_SD_EEEEENSB_IJNSC_ILi64EEENSB_IJNSC_ILi128EEEEEENSB_IJNSC_ILi32EEEEEEEEENS_10bfloat16_tESM_NSA_8TiledMMAINSA_8MMA_AtomIJNSA_20SM100_MMA_F16BF16_SSISM_SM_fLi64ELi128ELNSA_4UMMA5MajorE1ELSR_1ELNSQ_7ScaleInE0ELSS_0EEEEEENSA_6LayoutISE_NSB_IJNSC_ILi0EEESW_SW_EEEEENSB_IJNSA_10UnderscoreESZ_SZ_EEEEENS7_6detail27Sm100ImplicitGemmTileTraitsINSA_13SM90_TMA_LOADENSA_14ComposedLayoutINSA_7SwizzleILi3ELi4ELi3EEENSA_18smem_ptr_flag_bitsILi16EEENSV_INSB_IJSG_NSC_ILi8EEEEEENSB_IJSD_SG_EEEEEEEvEENS13_INSA_20SM90_TMA_LOAD_IM2COLES1E_vEEEENS_8epilogue10collective18CollectiveEpilogueINS1J_23Sm100TmaWarpSpecializedILi4ELi2ELi16ELb1ELb0EEEJSL_NSB_IJNSV_ISG_SD_EENSV_ISJ_SD_EEEEESM_NSB_IJlNSB_IJSD_lllEEESW_EEESM_S1S_NS1J_6fusion15FusionCallbacksIS1N_NS1T_17LinearCombinationISM_fSM_fLNS_15FloatRoundStyleE2EEESL_S1Q_JEEENSA_5SM1004TMEM4LOAD26SM100_TMEM_LOAD_16dp256b4xES14_NS15_INS16_ILi2ELi4ELi3EEES19_NSV_INSB_IJS1A_SJ_EEENSB_IJSJ_SD_EEEEEEENSA_17SM75_U32x4_LDSM_NENSA_14SM90_TMA_STOREES27_NSA_17SM90_U32x4_STSM_NENSA_39AutoVectorizingCopyWithAssumedAlignmentILi128EEEEEEvvEEEEvNT_6ParamsE)
        /*0044*/ 	.word	0x00000008
.L_29:


//--------------------- .nv.compat                --------------------------
	.section	.nv.compat,"",@"SHT_CUDA_COMPAT_INFO"
	.align	4
        /*0000*/ 	.byte	0x02, 0x09, 0x01, 0x00, 0x02, 0x02, 0x02, 0x00, 0x02, 0x05, 0x05, 0x00, 0x03, 0x07, 0x01, 0x01
        /*0010*/ 	.byte	0x02, 0x03, 0x01, 0x00, 0x02, 0x06, 0x01, 0x00, 0x04, 0x0b, 0x08, 0x00, 0x09, 0x00, 0x00, 0x00
        /*0020*/ 	.byte	0x00, 0x00, 0x00, 0x00


//--------------------- .nv.info._ZN7cutlass13device_kernelINS_4conv6kernel13ConvUniversalINS1_16ConvProblemShapeILNS1_8OperatorE2ELi3EEENS1_10collective14CollectiveConvINS1_47MainloopSm100TmaUmmaWarpSpecializedImplicitGemmILS5_2ELi17ELi3ELi1ELi2EN4cute5tupleIJNSA_1CILi1EEESD_SD_EEEEENSB_IJNSC_ILi64EEENSB_IJNSC_ILi128EEEEEENSB_IJNSC_ILi32EEEEEEEEENS_10bfloat16_tESM_NSA_8TiledMMAINSA_8MMA_AtomIJNSA_20SM100_MMA_F16BF16_SSISM_SM_fLi64ELi128ELNSA_4UMMA5MajorE1ELSR_1ELNSQ_7ScaleInE0ELSS_0EEEEEENSA_6LayoutISE_NSB_IJNSC_ILi0EEESW_SW_EEEEENSB_IJNSA_10UnderscoreESZ_SZ_EEEEENS7_6detail27Sm100ImplicitGemmTileTraitsINSA_13SM90_TMA_LOADENSA_14ComposedLayoutINSA_7SwizzleILi3ELi4ELi3EEENSA_18smem_ptr_flag_bitsILi16EEENSV_INSB_IJSG_NSC_ILi8EEEEEENSB_IJSD_SG_EEEEEEEvEENS13_INSA_20SM90_TMA_LOAD_IM2COLES1E_vEEEENS_8epilogue10collective18CollectiveEpilogueINS1J_23Sm100TmaWarpSpecializedILi4ELi2ELi16ELb1ELb0EEEJSL_NSB_IJNSV_ISG_SD_EENSV_ISJ_SD_EEEEESM_NSB_IJlNSB_IJSD_lllEEESW_EEESM_S1S_NS1J_6fusion15FusionCallbacksIS1N_NS1T_17LinearCombinationISM_fSM_fLNS_15FloatRoundStyleE2EEESL_S1Q_JEEENSA_5SM1004TMEM4LOAD26SM100_TMEM_LOAD_16dp256b4xES14_NS15_INS16_ILi2ELi4ELi3EEES19_NSV_INSB_IJS1A_SJ_EEENSB_IJSJ_SD_EEEEEEENSA_17SM75_U32x4_LDSM_NENSA_14SM90_TMA_STOREES27_NSA_17SM90_U32x4_STSM_NENSA_39AutoVectorizingCopyWithAssumedAlignmentILi128EEEEEEvvEEEEvNT_6ParamsE --------------------------
	.section	.nv.info._ZN7cutlass13device_kernelINS_4conv6kernel13ConvUniversalINS1_16ConvProblemShapeILNS1_8OperatorE2ELi3EEENS1_10collective14CollectiveConvINS1_47MainloopSm100TmaUmmaWarpSpecializedImplicitGemmILS5_2ELi17ELi3ELi1ELi2EN4cute5tupleIJNSA_1CILi1EEESD_SD_EEEEENSB_IJNSC_ILi64EEENSB_IJNSC_ILi128EEEEEENSB_IJNSC_ILi32EEEEEEEEENS_10bfloat16_tESM_NSA_8TiledMMAINSA_8MMA_AtomIJNSA_20SM100_MMA_F16BF16_SSISM_SM_fLi64ELi128ELNSA_4UMMA5MajorE1ELSR_1ELNSQ_7ScaleInE0ELSS_0EEEEEENSA_6LayoutISE_NSB_IJNSC_ILi0EEESW_SW_EEEEENSB_IJNSA_10UnderscoreESZ_SZ_EEEEENS7_6detail27Sm100ImplicitGemmTileTraitsINSA_13SM90_TMA_LOADENSA_14ComposedLayoutINSA_7SwizzleILi3ELi4ELi3EEENSA_18smem_ptr_flag_bitsILi16EEENSV_INSB_IJSG_NSC_ILi8EEEEEENSB_IJSD_SG_EEEEEEEvEENS13_INSA_20SM90_TMA_LOAD_IM2COLES1E_vEEEENS_8epilogue10collective18CollectiveEpilogueINS1J_23Sm100TmaWarpSpecializedILi4ELi2ELi16ELb1ELb0EEEJSL_NSB_IJNSV_ISG_SD_EENSV_ISJ_SD_EEEEESM_NSB_IJlNSB_IJSD_lllEEESW_EEESM_S1S_NS1J_6fusion15FusionCallbacksIS1N_NS1T_17LinearCombinationISM_fSM_fLNS_15FloatRoundStyleE2EEESL_S1Q_JEEENSA_5SM1004TMEM4LOAD26SM100_TMEM_LOAD_16dp256b4xES14_NS15_INS16_ILi2ELi4ELi3EEES19_NSV_INSB_IJS1A_SJ_EEENSB_IJSJ_SD_EEEEEEENSA_17SM75_U32x4_LDSM_NENSA_14SM90_TMA_STOREES27_NSA_17SM90_U32x4_STSM_NENSA_39AutoVectorizingCopyWithAssumedAlignmentILi128EEEEEEvvEEEEvNT_6ParamsE,"",@"SHT_CUDA_INFO"
	.sectionflags	@""
	.align	4


	//----- nvinfo : EIATTR_CUDA_API_VERSION
	.align		4
        /*0000*/ 	.byte	0x04, 0x37
        /*0002*/ 	.short	(.L_31 - .L_30)
.L_30:
        /*0004*/ 	.word	0x00000082


	//----- nvinfo : EIATTR_KPARAM_INFO
	.align		4
.L_31:
        /*0008*/ 	.byte	0x04, 0x17
        /*000a*/ 	.short	(.L_33 - .L_32)
.L_32:
        /*000c*/ 	.word	0x00000000
        /*0010*/ 	.short	0x0000
        /*0012*/ 	.short	0x0000
        /*0014*/ 	.byte	0x00, 0xf0, 0x01, 0x24


	//----- nvinfo : EIATTR_AT_ENTRY_FRAGMENTS
	.align		4
.L_33:
        /*0018*/ 	.byte	0x04, 0x4f
        /*001a*/ 	.short	(.L_35 - .L_34)


	//   ....[0]....
.L_34:
        /*001c*/ 	.word	0x00000006


	//----- nvinfo : EIATTR_RESERVED_SMEM_USED
	.align		4
.L_35:
        /*0020*/ 	.byte	0x01, 0x41
	.zero		2


	//----- nvinfo : EIATTR_SPARSE_MMA_MASK
	.align		4
        /*0024*/ 	.byte	0x03, 0x50
        /*0026*/ 	.short	0x0000


	//----- nvinfo : EIATTR_TCGEN05_1CTA_USED
	.align		4
        /*0028*/ 	.byte	0x01, 0x51
	.zero		2


	//----- nvinfo : EIATTR_MAXREG_COUNT
	.align		4
        /*002c*/ 	.byte	0x03, 0x1b
        /*002e*/ 	.short	0x00ff


	//----- nvinfo : EIATTR_NUM_BARRIERS
	.align		4
        /*0030*/ 	.byte	0x02, 0x4c
        /*0032*/ 	.byte	0x07
	.zero		1


	//----- nvinfo : EIATTR_EXTERNS
	.align		4
        /*0034*/ 	.byte	0x04, 0x0f
        /*0036*/ 	.short	(.L_37 - .L_36)


	//   ....[0]....
	.align		4
.L_36:
        /*0038*/ 	.word	index@(__assertfail)


	//----- nvinfo : EIATTR_MERCURY_ISA_VERSION
	.align		4
.L_37:
        /*003c*/ 	.byte	0x03, 0x5f
        /*003e*/ 	.short	0x0101


	//----- nvinfo : EIATTR_INT_WARP_WIDE_INSTR_OFFSETS
	.align		4
        /*0040*/ 	.byte	0x04, 0x31
        /*0042*/ 	.short	(.L_39 - .L_38)


	//   ....[0]....
.L_38:
        /*0044*/ 	.word	0x000049f0


	//   ....[1]....
        /*0048*/ 	.word	0x00004a10


	//   ....[2]....
        /*004c*/ 	.word	0x00004a40


	//   ....[3]....
        /*0050*/ 	.word	0x00005cb0


	//   ....[4]....
        /*0054*/ 	.word	0x00005d10


	//   ....[5]....
        /*0058*/ 	.word	0x00005e10


	//   ....[6]....
        /*005c*/ 	.word	0x00005e90


	//   ....[7]....
        /*0060*/ 	.word	0x00005f70


	//   ....[8]....
        /*0064*/ 	.word	0x00005ff0


	//   ....[9]....
        /*0068*/ 	.word	0x00006100


	//   ....[10]....
        /*006c*/ 	.word	0x000061b0


	//----- nvinfo : EIATTR_COOP_GROUP_MASK_REGIDS
	.align		4
.L_39:
        /*0070*/ 	.byte	0x04, 0x29
        /*0072*/ 	.short	(.L_41 - .L_40)


	//   ....[0]....
.L_40:
        /*0074*/ 	.word	0xffffffff


	//   ....[1]....
        /*0078*/ 	.word	0xffffffff


	//   ....[2]....
        /*007c*/ 	.word	0xffffffff


	//   ....[3]....
        /*0080*/ 	.word	0xffffffff


	//   ....[4]....
        /*0084*/ 	.word	0xffffffff


	//   ....[5]....
        /*0088*/ 	.word	0xffffffff


	//   ....[6]....
        /*008c*/ 	.word	0xffffffff


	//   ....[7]....
        /*0090*/ 	.word	0xffffffff


	//   ....[8]....
        /*0094*/ 	.word	0xffffffff


	//   ....[9]....
        /*0098*/ 	.word	0xffffffff


	//   ....[10]....
        /*009c*/ 	.word	0xffffffff


	//   ....[11]....
        /*00a0*/ 	.word	0xffffffff


	//----- nvinfo : EIATTR_COOP_GROUP_INSTR_OFFSETS
	.align		4
.L_41:
        /*00a4*/ 	.byte	0x04, 0x28
        /*00a6*/ 	.short	(.L_43 - .L_42)


	//   ....[0]....
.L_42:
        /*00a8*/ 	.word	0x00000090


	//   ....[1]....
        /*00ac*/ 	.word	0x00000500


	//   ....[2]....
        /*00b0*/ 	.word	0x00000840


	//   ....[3]....
        /*00b4*/ 	.word	0x000009e0


	//   ....[4]....
        /*00b8*/ 	.word	0x00000ae0


	//   ....[5]....
        /*00bc*/ 	.word	0x00000c30


	//   ....[6]....
        /*00c0*/ 	.word	0x000029e0


	//   ....[7]....
        /*00c4*/ 	.word	0x00003e50


	//   ....[8]....
        /*00c8*/ 	.word	0x00004060


	//   ....[9]....
        /*00cc*/ 	.word	0x00004090


	//   ....[10]....
        /*00d0*/ 	.word	0x000048d0


	//   ....[11]....
        /*00d4*/ 	.word	0x00004b10


	//----- nvinfo : EIATTR_VRC_CTA_INIT_COUNT
	.align		4
.L_43:
        /*00d8*/ 	.byte	0x02, 0x4a
        /*00da*/ 	.byte	0x80
	.zero		1


	//----- nvinfo : EIATTR_SYSCALL_OFFSETS
	.align		4
        /*00dc*/ 	.byte	0x04, 0x46
        /*00de*/ 	.short	(.L_45 - .L_44)


	//   ....[0]....
.L_44:
        /*00e0*/ 	.word	0x00007410


	//   ....[1]....
        /*00e4*/ 	.word	0x00007500


	//   ....[2]....
        /*00e8*/ 	.word	0x00007c30


	//   ....[3]....
        /*00ec*/ 	.word	0x000084f0


	//   ....[4]....
        /*00f0*/ 	.word	0x00008d60


	//   ....[5]....
        /*00f4*/ 	.word	0x000095b0


	//----- nvinfo : EIATTR_MBARRIER_INSTR_OFFSETS
	.align		4
.L_45:
        /*00f8*/ 	.byte	0x04, 0x39
        /*00fa*/ 	.short	(.L_47 - .L_46)


	//   ....[0]....
.L_46:
        /*00fc*/ 	.word	0x00000600
        /*0100*/ 	.word	0x000000ff
        /*0104*/ 	.word	0x00000000
        /*0108*/ 	.short	0x0100
        /*010a*/ 	.byte	0x04
	.zero		1


	//   ....[1]....
        /*010c*/ 	.word	0x00000610
        /*0110*/ 	.word	0x000000ff
        /*0114*/ 	.word	0x00000088
        /*0118*/ 	.short	0x0100
        /*011a*/ 	.byte	0x04
	.zero		1


	//   ....[2]....
        /*011c*/ 	.word	0x00000620
        /*0120*/ 	.word	0x000000ff
        /*0124*/ 	.word	0x00000008
        /*0128*/ 	.short	0x0100
        /*012a*/ 	.byte	0x04
	.zero		1


	//   ....[3]....
        /*012c*/ 	.word	0x00000630
        /*0130*/ 	.word	0x000000ff
        /*0134*/ 	.word	0x00000090
        /*0138*/ 	.short	0x0100
        /*013a*/ 	.byte	0x04
	.zero		1


	//   ....[4]....
        /*013c*/ 	.word	0x00000640
        /*0140*/ 	.word	0x000000ff
        /*0144*/ 	.word	0x00000010
        /*0148*/ 	.short	0x0100
        /*014a*/ 	.byte	0x04
	.zero		1


	//   ....[5]....
        /*014c*/ 	.word	0x00000650
        /*0150*/ 	.word	0x000000ff
        /*0154*/ 	.word	0x00000098
        /*0158*/ 	.short	0x0100
        /*015a*/ 	.byte	0x04
	.zero		1


	//   ....[6]....
        /*015c*/ 	.word	0x00000660
        /*0160*/ 	.word	0x000000ff
        /*0164*/ 	.word	0x00000018
        /*0168*/ 	.short	0x0100
        /*016a*/ 	.byte	0x04
	.zero		1


	//   ....[7]....
        /*016c*/ 	.word	0x00000670
        /*0170*/ 	.word	0x000000ff
        /*0174*/ 	.word	0x000000a0
        /*0178*/ 	.short	0x0100
        /*017a*/ 	.byte	0x04
	.zero		1


	//   ....[8]....
        /*017c*/ 	.word	0x00000680
        /*0180*/ 	.word	0x000000ff
        /*0184*/ 	.word	0x00000020
        /*0188*/ 	.short	0x0100
        /*018a*/ 	.byte	0x04
	.zero		1


	//   ....[9]....
        /*018c*/ 	.word	0x00000690
        /*0190*/ 	.word	0x000000ff
        /*0194*/ 	.word	0x000000a8
        /*0198*/ 	.short	0x0100
        /*019a*/ 	.byte	0x04
	.zero		1


	//   ....[10]....
        /*019c*/ 	.word	0x000006a0
        /*01a0*/ 	.word	0x000000ff
        /*01a4*/ 	.word	0x00000028
        /*01a8*/ 	.short	0x0100
        /*01aa*/ 	.byte	0x04
	.zero		1


	//   ....[11]....
        /*01ac*/ 	.word	0x000006b0
        /*01b0*/ 	.word	0x000000ff
        /*01b4*/ 	.word	0x000000b0
        /*01b8*/ 	.short	0x0100
        /*01ba*/ 	.byte	0x04
	.zero		1


	//   ....[12]....
        /*01bc*/ 	.word	0x000006c0
        /*01c0*/ 	.word	0x000000ff
        /*01c4*/ 	.word	0x00000030
        /*01c8*/ 	.short	0x0100
        /*01ca*/ 	.byte	0x04
	.zero		1


	//   ....[13]....
        /*01cc*/ 	.word	0x000006d0
        /*01d0*/ 	.word	0x000000ff
        /*01d4*/ 	.word	0x000000b8
        /*01d8*/ 	.short	0x0100
        /*01da*/ 	.byte	0x04
	.zero		1


	//   ....[14]....
        /*01dc*/ 	.word	0x000006e0
        /*01e0*/ 	.word	0x000000ff
        /*01e4*/ 	.word	0x00000038
        /*01e8*/ 	.short	0x0100
        /*01ea*/ 	.byte	0x04
	.zero		1


	//   ....[15]....
        /*01ec*/ 	.word	0x000006f0
        /*01f0*/ 	.word	0x000000ff
        /*01f4*/ 	.word	0x000000c0
        /*01f8*/ 	.short	0x0100
        /*01fa*/ 	.byte	0x04
	.zero		1


	//   ....[16]....
        /*01fc*/ 	.word	0x00000700
        /*0200*/ 	.word	0x000000ff
        /*0204*/ 	.word	0x00000040
        /*0208*/ 	.short	0x0100
        /*020a*/ 	.byte	0x04
	.zero		1


	//   ....[17]....
        /*020c*/ 	.word	0x00000710
        /*0210*/ 	.word	0x000000ff
        /*0214*/ 	.word	0x000000c8
        /*0218*/ 	.short	0x0100
        /*021a*/ 	.byte	0x04
	.zero		1


	//   ....[18]....
        /*021c*/ 	.word	0x00000720
        /*0220*/ 	.word	0x000000ff
        /*0224*/ 	.word	0x00000048
        /*0228*/ 	.short	0x0100
        /*022a*/ 	.byte	0x04
	.zero		1


	//   ....[19]....
        /*022c*/ 	.word	0x00000730
        /*0230*/ 	.word	0x000000ff
        /*0234*/ 	.word	0x000000d0
        /*0238*/ 	.short	0x0100
        /*023a*/ 	.byte	0x04
	.zero		1


	//   ....[20]....
        /*023c*/ 	.word	0x00000740
        /*0240*/ 	.word	0x000000ff
        /*0244*/ 	.word	0x00000050
        /*0248*/ 	.short	0x0100
        /*024a*/ 	.byte	0x04
	.zero		1


	//   ....[21]....
        /*024c*/ 	.word	0x00000750
        /*0250*/ 	.word	0x000000ff
        /*0254*/ 	.word	0x000000d8
        /*0258*/ 	.short	0x0100
        /*025a*/ 	.byte	0x04
	.zero		1


	//   ....[22]....
        /*025c*/ 	.word	0x00000760
        /*0260*/ 	.word	0x000000ff
        /*0264*/ 	.word	0x00000058
        /*0268*/ 	.short	0x0100
        /*026a*/ 	.byte	0x04
	.zero		1


	//   ....[23]....
        /*026c*/ 	.word	0x00000770
        /*0270*/ 	.word	0x000000ff
        /*0274*/ 	.word	0x000000e0
        /*0278*/ 	.short	0x0100
        /*027a*/ 	.byte	0x04
	.zero		1


	//   ....[24]....
        /*027c*/ 	.word	0x00000780
        /*0280*/ 	.word	0x000000ff
        /*0284*/ 	.word	0x00000060
        /*0288*/ 	.short	0x0100
        /*028a*/ 	.byte	0x04
	.zero		1


	//   ....[25]....
        /*028c*/ 	.word	0x00000790
        /*0290*/ 	.word	0x000000ff
        /*0294*/ 	.word	0x000000e8
        /*0298*/ 	.short	0x0100
        /*029a*/ 	.byte	0x04
	.zero		1


	//   ....[26]....
        /*029c*/ 	.word	0x000007a0
        /*02a0*/ 	.word	0x000000ff
        /*02a4*/ 	.word	0x00000068
        /*02a8*/ 	.short	0x0100
        /*02aa*/ 	.byte	0x04
	.zero		1


	//   ....[27]....
        /*02ac*/ 	.word	0x000007b0
        /*02b0*/ 	.word	0x000000ff
        /*02b4*/ 	.word	0x000000f0
        /*02b8*/ 	.short	0x0100
        /*02ba*/ 	.byte	0x04
	.zero		1


	//   ....[28]....
        /*02bc*/ 	.word	0x000007c0
        /*02c0*/ 	.word	0x000000ff
        /*02c4*/ 	.word	0x00000070
        /*02c8*/ 	.short	0x0100
        /*02ca*/ 	.byte	0x04
	.zero		1


	//   ....[29]....
        /*02cc*/ 	.word	0x000007d0
        /*02d0*/ 	.word	0x000000ff
        /*02d4*/ 	.word	0x000000f8
        /*02d8*/ 	.short	0x0100
        /*02da*/ 	.byte	0x04
	.zero		1


	//   ....[30]....
        /*02dc*/ 	.word	0x000007e0
        /*02e0*/ 	.word	0x000000ff
        /*02e4*/ 	.word	0x00000078
        /*02e8*/ 	.short	0x0100
        /*02ea*/ 	.byte	0x04
	.zero		1


	//   ....[31]....
        /*02ec*/ 	.word	0x000007f0
        /*02f0*/ 	.word	0x000000ff
        /*02f4*/ 	.word	0x00000100
        /*02f8*/ 	.short	0x0100
        /*02fa*/ 	.byte	0x04
	.zero		1


	//   ....[32]....
        /*02fc*/ 	.word	0x00000800
        /*0300*/ 	.word	0x000000ff
        /*0304*/ 	.word	0x00000080
        /*0308*/ 	.short	0x0100
        /*030a*/ 	.byte	0x04
	.zero		1


	//   ....[33]....
        /*030c*/ 	.word	0x00000810
        /*0310*/ 	.word	0x000000ff
        /*0314*/ 	.word	0x00000108
        /*0318*/ 	.short	0x0100
        /*031a*/ 	.byte	0x04
	.zero		1


	//   ....[34]....
        /*031c*/ 	.word	0x00000950
        /*0320*/ 	.word	0x000000ff
        /*0324*/ 	.word	0x00000110
        /*0328*/ 	.short	0x0100
        /*032a*/ 	.byte	0x04
	.zero		1


	//   ....[35]....
        /*032c*/ 	.word	0x00000960
        /*0330*/ 	.word	0x000000ff
        /*0334*/ 	.word	0x00000130
        /*0338*/ 	.short	0x0100
        /*033a*/ 	.byte	0x04
	.zero		1


	//   ....[36]....
        /*033c*/ 	.word	0x00000970
        /*0340*/ 	.word	0x000000ff
        /*0344*/ 	.word	0x00000118
        /*0348*/ 	.short	0x0100
        /*034a*/ 	.byte	0x04
	.zero		1


	//   ....[37]....
        /*034c*/ 	.word	0x00000980
        /*0350*/ 	.word	0x000000ff
        /*0354*/ 	.word	0x00000138
        /*0358*/ 	.short	0x0100
        /*035a*/ 	.byte	0x04
	.zero		1


	//   ....[38]....
        /*035c*/ 	.word	0x00000990
        /*0360*/ 	.word	0x000000ff
        /*0364*/ 	.word	0x00000120
        /*0368*/ 	.short	0x0100
        /*036a*/ 	.byte	0x04
	.zero		1


	//   ....[39]....
        /*036c*/ 	.word	0x000009a0
        /*0370*/ 	.word	0x000000ff
        /*0374*/ 	.word	0x00000140
        /*0378*/ 	.short	0x0100
        /*037a*/ 	.byte	0x04
	.zero		1


	//   ....[40]....
        /*037c*/ 	.word	0x000009b0
        /*0380*/ 	.word	0x000000ff
        /*0384*/ 	.word	0x00000128
        /*0388*/ 	.short	0x0100
        /*038a*/ 	.byte	0x04
	.zero		1


	//   ....[41]....
        /*038c*/ 	.word	0x000009c0
        /*0390*/ 	.word	0x000000ff
        /*0394*/ 	.word	0x00000148
        /*0398*/ 	.short	0x0100
        /*039a*/ 	.byte	0x04
	.zero		1


	//   ....[42]....
        /*039c*/ 	.word	0x00000ab0
        /*03a0*/ 	.word	0x000000ff
        /*03a4*/ 	.word	0x00000150
        /*03a8*/ 	.short	0x0100
        /*03aa*/ 	.byte	0x06
	.zero		1


	//   ....[43]....
        /*03ac*/ 	.word	0x00000ac0
        /*03b0*/ 	.word	0x000000ff
        /*03b4*/ 	.word	0x00000158
        /*03b8*/ 	.short	0x0100
        /*03ba*/ 	.byte	0x06
	.zero		1


	//   ....[44]....
        /*03bc*/ 	.word	0x00000c00
        /*03c0*/ 	.word	0x000000ff
        /*03c4*/ 	.word	0x00000160
        /*03c8*/ 	.short	0x0100
        /*03ca*/ 	.byte	0x06
	.zero		1


	//   ....[45]....
        /*03cc*/ 	.word	0x00000c10
        /*03d0*/ 	.word	0x000000ff
        /*03d4*/ 	.word	0x00000168
        /*03d8*/ 	.short	0x0100
        /*03da*/ 	.byte	0x06
	.zero		1


	//   ....[46]....
        /*03dc*/ 	.word	0x00000d60
        /*03e0*/ 	.word	0x000000ff
        /*03e4*/ 	.word	0x00000170
        /*03e8*/ 	.short	0x0100
        /*03ea*/ 	.byte	0x04
	.zero		1


	//   ....[47]....
        /*03ec*/ 	.word	0x00000d70
        /*03f0*/ 	.word	0x000000ff
        /*03f4*/ 	.word	0x00000180
        /*03f8*/ 	.short	0x0100
        /*03fa*/ 	.byte	0x04
	.zero		1


	//   ....[48]....
        /*03fc*/ 	.word	0x00000d80
        /*0400*/ 	.word	0x000000ff
        /*0404*/ 	.word	0x00000178
        /*0408*/ 	.short	0x0100
        /*040a*/ 	.byte	0x04
	.zero		1


	//   ....[49]....
        /*040c*/ 	.word	0x00000d90
        /*0410*/ 	.word	0x000000ff
        /*0414*/ 	.word	0x00000188
        /*0418*/ 	.short	0x0100
        /*041a*/ 	.byte	0x04
	.zero		1


	//   ....[50]....
        /*041c*/ 	.word	0x00001b90
        /*0420*/ 	.word	0x000000ff
        /*0424*/ 	.word	0x00000088
        /*0428*/ 	.short	0x010a
        /*042a*/ 	.byte	0x08
	.zero		1


	//   ....[51]....
        /*042c*/ 	.word	0x00001f20
        /*0430*/ 	.word	0x000000ff
        /*0434*/ 	.word	0x00000088
        /*0438*/ 	.short	0x010a
        /*043a*/ 	.byte	0x31
	.zero		1


	//   ....[52]....
        /*043c*/ 	.word	0x00002090
        /*0440*/ 	.word	0x000000ff
        /*0444*/ 	.word	0x00000088
        /*0448*/ 	.short	0x010a
        /*044a*/ 	.byte	0x08
	.zero		1


	//   ....[53]....
        /*044c*/ 	.word	0x00002390
        /*0450*/ 	.word	0x000000ff
        /*0454*/ 	.word	0x00000158
        /*0458*/ 	.short	0x0101
        /*045a*/ 	.byte	0x2c
	.zero		1


	//   ....[54]....
        /*045c*/ 	.word	0x000023c0
        /*0460*/ 	.word	0x000000ff
        /*0464*/ 	.word	0x00000088
        /*0468*/ 	.short	0x010a
        /*046a*/ 	.byte	0x04
	.zero		1


	//   ....[55]....
        /*046c*/ 	.word	0x00002590
        /*0470*/ 	.word	0x000000ff
        /*0474*/ 	.word	0x00000088
        /*0478*/ 	.short	0x010a
        /*047a*/ 	.byte	0x29
	.zero		1


	//   ....[56]....
        /*047c*/ 	.word	0x00002700
        /*0480*/ 	.word	0x000000ff
        /*0484*/ 	.word	0x00000088
        /*0488*/ 	.short	0x010a
        /*048a*/ 	.byte	0x08
	.zero		1


	//   ....[57]....
        /*048c*/ 	.word	0x000029f0
        /*0490*/ 	.word	0x000000ff
        /*0494*/ 	.word	0x00000160
        /*0498*/ 	.short	0x010a
        /*049a*/ 	.byte	0x2c
	.zero		1


	//   ....[58]....
        /*049c*/ 	.word	0x00002ab0
        /*04a0*/ 	.word	0x000000ff
        /*04a4*/ 	.word	0x00000000
        /*04a8*/ 	.short	0x0101
        /*04aa*/ 	.byte	0x04
	.zero		1


	//   ....[59]....
        /*04ac*/ 	.word	0x000030a0
        /*04b0*/ 	.word	0x000000ff
        /*04b4*/ 	.word	0x00000000
        /*04b8*/ 	.short	0x010a
        /*04ba*/ 	.byte	0x04
	.zero		1


	//   ....[60]....
        /*04bc*/ 	.word	0x00003140
        /*04c0*/ 	.word	0x000000ff
        /*04c4*/ 	.word	0x00000000
        /*04c8*/ 	.short	0x010a
        /*04ca*/ 	.byte	0x05
	.zero		1


	//   ....[61]....
        /*04cc*/ 	.word	0x000031e0
        /*04d0*/ 	.word	0x000000ff
        /*04d4*/ 	.word	0x00000000
        /*04d8*/ 	.short	0x010a
        /*04da*/ 	.byte	0x05
	.zero		1


	//   ....[62]....
        /*04dc*/ 	.word	0x00003280
        /*04e0*/ 	.word	0x000000ff
        /*04e4*/ 	.word	0x00000000
        /*04e8*/ 	.short	0x010a
        /*04ea*/ 	.byte	0x05
	.zero		1


	//   ....[63]....
        /*04ec*/ 	.word	0x00003320
        /*04f0*/ 	.word	0x000000ff
        /*04f4*/ 	.word	0x00000000
        /*04f8*/ 	.short	0x010a
        /*04fa*/ 	.byte	0x05
	.zero		1


	//   ....[64]....
        /*04fc*/ 	.word	0x000033c0
        /*0500*/ 	.word	0x000000ff
        /*0504*/ 	.word	0x00000000
        /*0508*/ 	.short	0x010a
        /*050a*/ 	.byte	0x05
	.zero		1


	//   ....[65]....
        /*050c*/ 	.word	0x00003460
        /*0510*/ 	.word	0x000000ff
        /*0514*/ 	.word	0x00000000
        /*0518*/ 	.short	0x010a
        /*051a*/ 	.byte	0x05
	.zero		1


	//   ....[66]....
        /*051c*/ 	.word	0x00003500
        /*0520*/ 	.word	0x000000ff
        /*0524*/ 	.word	0x00000000
        /*0528*/ 	.short	0x010a
        /*052a*/ 	.byte	0x05
	.zero		1


	//   ....[67]....
        /*052c*/ 	.word	0x000035a0
        /*0530*/ 	.word	0x000000ff
        /*0534*/ 	.word	0x00000000
        /*0538*/ 	.short	0x010a
        /*053a*/ 	.byte	0x05
	.zero		1


	//   ....[68]....
        /*053c*/ 	.word	0x00003640
        /*0540*/ 	.word	0x000000ff
        /*0544*/ 	.word	0x00000000
        /*0548*/ 	.short	0x010a
        /*054a*/ 	.byte	0x05
	.zero		1


	//   ....[69]....
        /*054c*/ 	.word	0x000036e0
        /*0550*/ 	.word	0x000000ff
        /*0554*/ 	.word	0x00000000
        /*0558*/ 	.short	0x010a
        /*055a*/ 	.byte	0x05
	.zero		1


	//   ....[70]....
        /*055c*/ 	.word	0x00003780
        /*0560*/ 	.word	0x000000ff
        /*0564*/ 	.word	0x00000000
        /*0568*/ 	.short	0x010a
        /*056a*/ 	.byte	0x05
	.zero		1


	//   ....[71]....
        /*056c*/ 	.word	0x00003820
        /*0570*/ 	.word	0x000000ff
        /*0574*/ 	.word	0x00000000
        /*0578*/ 	.short	0x010a
        /*057a*/ 	.byte	0x05
	.zero		1


	//   ....[72]....
        /*057c*/ 	.word	0x000038c0
        /*0580*/ 	.word	0x000000ff
        /*0584*/ 	.word	0x00000000
        /*0588*/ 	.short	0x010a
        /*058a*/ 	.byte	0x05
	.zero		1


	//   ....[73]....
        /*058c*/ 	.word	0x00003960
        /*0590*/ 	.word	0x000000ff
        /*0594*/ 	.word	0x00000000
        /*0598*/ 	.short	0x010a
        /*059a*/ 	.byte	0x05
	.zero		1


	//   ....[74]....
        /*059c*/ 	.word	0x00003a00
        /*05a0*/ 	.word	0x000000ff
        /*05a4*/ 	.word	0x00000000
        /*05a8*/ 	.short	0x010a
        /*05aa*/ 	.byte	0x05
	.zero		1


	//   ....[75]....
        /*05ac*/ 	.word	0x00003ab0
        /*05b0*/ 	.word	0x00000000
        /*05b4*/ 	.word	0x00000000
        /*05b8*/ 	.short	0x010a
        /*05ba*/ 	.byte	0xff
	.zero		1


	//   ....[76]....
        /*05bc*/ 	.word	0x00003c00
        /*05c0*/ 	.word	0x000000ff
        /*05c4*/ 	.word	0x00000168
        /*05c8*/ 	.short	0x010a
        /*05ca*/ 	.byte	0x04
	.zero		1


	//   ....[77]....
        /*05cc*/ 	.word	0x00003ca0
        /*05d0*/ 	.word	0x000000ff
        /*05d4*/ 	.word	0x00000160
        /*05d8*/ 	.short	0x010a
        /*05da*/ 	.byte	0x04
	.zero		1


	//   ....[78]....
        /*05dc*/ 	.word	0x00003d40
        /*05e0*/ 	.word	0x000000ff
        /*05e4*/ 	.word	0x00000000
        /*05e8*/ 	.short	0x0101
        /*05ea*/ 	.byte	0x05
	.zero		1


	//   ....[79]....
        /*05ec*/ 	.word	0x00003d80
        /*05f0*/ 	.word	0x000000ff
        /*05f4*/ 	.word	0x00000168
        /*05f8*/ 	.short	0x0106
        /*05fa*/ 	.byte	0x04
	.zero		1


	//   ....[80]....
        /*05fc*/ 	.word	0x00003dc0
        /*0600*/ 	.word	0x00000000
        /*0604*/ 	.word	0x00000168
        /*0608*/ 	.short	0x010a
        /*060a*/ 	.byte	0xff
	.zero		1


	//   ....[81]....
        /*060c*/ 	.word	0x000042d0
        /*0610*/ 	.word	0x000000ff
        /*0614*/ 	.word	0x00000160
        /*0618*/ 	.short	0x010a
        /*061a*/ 	.byte	0x13
	.zero		1


	//   ....[82]....
        /*061c*/ 	.word	0x00004380
        /*0620*/ 	.word	0x000000ff
        /*0624*/ 	.word	0x00000000
        /*0628*/ 	.short	0x0101
        /*062a*/ 	.byte	0x1d
	.zero		1


	//   ....[83]....
        /*062c*/ 	.word	0x00004390
        /*0630*/ 	.word	0x000000ff
        /*0634*/ 	.word	0x00000180
        /*0638*/ 	.short	0x010a
        /*063a*/ 	.byte	0x17
	.zero		1


	//   ....[84]....
        /*063c*/ 	.word	0x00004450
        /*0640*/ 	.word	0x000000ff
        /*0644*/ 	.word	0x00000000
        /*0648*/ 	.short	0x010a
        /*064a*/ 	.byte	0x04
	.zero		1


	//   ....[85]....
        /*064c*/ 	.word	0x000044b0
        /*0650*/ 	.word	0x000000ff
        /*0654*/ 	.word	0x00000000
        /*0658*/ 	.short	0x010a
        /*065a*/ 	.byte	0x0f
	.zero		1


	//   ....[86]....
        /*065c*/ 	.word	0x000045f0
        /*0660*/ 	.word	0x000000ff
        /*0664*/ 	.word	0x00000000
        /*0668*/ 	.short	0x010a
        /*066a*/ 	.byte	0x04
	.zero		1


	//   ....[87]....
        /*066c*/ 	.word	0x00004820
        /*0670*/ 	.word	0x000000ff
        /*0674*/ 	.word	0x00000000
        /*0678*/ 	.short	0x010a
        /*067a*/ 	.byte	0x04
	.zero		1


	//   ....[88]....
        /*067c*/ 	.word	0x000048b0
        /*0680*/ 	.word	0x000000ff
        /*0684*/ 	.word	0x00000000
        /*0688*/ 	.short	0x010a
        /*068a*/ 	.byte	0x04
	.zero		1


	//   ....[89]....
        /*068c*/ 	.word	0x00005090
        /*0690*/ 	.word	0x000000ff
        /*0694*/ 	.word	0x00000160
        /*0698*/ 	.short	0x010a
        /*069a*/ 	.byte	0x14
	.zero		1


	//   ....[90]....
        /*069c*/ 	.word	0x00005120
        /*06a0*/ 	.word	0x000000ff
        /*06a4*/ 	.word	0x00000000
        /*06a8*/ 	.short	0x0101
        /*06aa*/ 	.byte	0x30
	.zero		1


	//   ....[91]....
        /*06ac*/ 	.word	0x00005660
        /*06b0*/ 	.word	0x000000ff
        /*06b4*/ 	.word	0x00000158
        /*06b8*/ 	.short	0x010a
        /*06ba*/ 	.byte	0x14
	.zero		1


	//   ....[92]....
        /*06bc*/ 	.word	0x00005c50
        /*06c0*/ 	.word	0x000000ff
        /*06c4*/ 	.word	0x00000130
        /*06c8*/ 	.short	0x010a
        /*06ca*/ 	.byte	0x14
	.zero		1


	//   ....[93]....
        /*06cc*/ 	.word	0x00005dc0
        /*06d0*/ 	.word	0x000000ff
        /*06d4*/ 	.word	0x00000110
        /*06d8*/ 	.short	0x010b
        /*06da*/ 	.byte	0x14
	.zero		1


	//   ....[94]....
        /*06dc*/ 	.word	0x00005dd0
        /*06e0*/ 	.word	0x000000ff
        /*06e4*/ 	.word	0x00000000
        /*06e8*/ 	.short	0x0101
        /*06ea*/ 	.byte	0x36
	.zero		1


	//   ....[95]....
        /*06ec*/ 	.word	0x00005de0
        /*06f0*/ 	.word	0x000000ff
        /*06f4*/ 	.word	0x00000138
        /*06f8*/ 	.short	0x010a
        /*06fa*/ 	.byte	0x14
	.zero		1


	//   ....[96]....
        /*06fc*/ 	.word	0x00005f20
        /*0700*/ 	.word	0x000000ff
        /*0704*/ 	.word	0x00000118
        /*0708*/ 	.short	0x010b
        /*070a*/ 	.byte	0x14
	.zero		1


	//   ....[97]....
        /*070c*/ 	.word	0x00005f30
        /*0710*/ 	.word	0x000000ff
        /*0714*/ 	.word	0x00000000
        /*0718*/ 	.short	0x0101
        /*071a*/ 	.byte	0x35
	.zero		1


	//   ....[98]....
        /*071c*/ 	.word	0x00005f40
        /*0720*/ 	.word	0x000000ff
        /*0724*/ 	.word	0x00000140
        /*0728*/ 	.short	0x010a
        /*072a*/ 	.byte	0x14
	.zero		1


	//   ....[99]....
        /*072c*/ 	.word	0x00006080
        /*0730*/ 	.word	0x000000ff
        /*0734*/ 	.word	0x00000120
        /*0738*/ 	.short	0x010b
        /*073a*/ 	.byte	0x14
	.zero		1


	//   ....[100]....
        /*073c*/ 	.word	0x00006090
        /*0740*/ 	.word	0x000000ff
        /*0744*/ 	.word	0x00000000
        /*0748*/ 	.short	0x0101
        /*074a*/ 	.byte	0x34
	.zero		1


	//   ....[101]....
        /*074c*/ 	.word	0x000060b0
        /*0750*/ 	.word	0x000000ff
        /*0754*/ 	.word	0x00000148
        /*0758*/ 	.short	0x010a
        /*075a*/ 	.byte	0x14
	.zero		1


	//   ....[102]....
        /*075c*/ 	.word	0x00006260
        /*0760*/ 	.word	0x000000ff
        /*0764*/ 	.word	0x00000128
        /*0768*/ 	.short	0x010b
        /*076a*/ 	.byte	0x14
	.zero		1


	//   ....[103]....
        /*076c*/ 	.word	0x00006270
        /*0770*/ 	.word	0x000000ff
        /*0774*/ 	.word	0x00000000
        /*0778*/ 	.short	0x0101
        /*077a*/ 	.byte	0x33
	.zero		1


	//   ....[104]....
        /*077c*/ 	.word	0x000062a0
        /*0780*/ 	.word	0x000000ff
        /*0784*/ 	.word	0x00000130
        /*0788*/ 	.short	0x010a
        /*078a*/ 	.byte	0x14
	.zero		1


	//   ....[105]....
        /*078c*/ 	.word	0x000062c0
        /*0790*/ 	.word	0x000000ff
        /*0794*/ 	.word	0x00000138
        /*0798*/ 	.short	0x010a
        /*079a*/ 	.byte	0x14
	.zero		1


	//   ....[106]....
        /*079c*/ 	.word	0x000062e0
        /*07a0*/ 	.word	0x000000ff
        /*07a4*/ 	.word	0x00000140
        /*07a8*/ 	.short	0x010a
        /*07aa*/ 	.byte	0x14
	.zero		1


	//   ....[107]....
        /*07ac*/ 	.word	0x00006320
        /*07b0*/ 	.word	0x00000000
        /*07b4*/ 	.word	0x00000148
        /*07b8*/ 	.short	0x010a
        /*07ba*/ 	.byte	0xff
	.zero		1


	//   ....[108]....
        /*07bc*/ 	.word	0x000066b0
        /*07c0*/ 	.word	0x000000ff
        /*07c4*/ 	.word	0x00000160
        /*07c8*/ 	.short	0x010a
        /*07ca*/ 	.byte	0x31
	.zero		1


	//   ....[109]....
        /*07cc*/ 	.word	0x00006770
        /*07d0*/ 	.word	0x000000ff
        /*07d4*/ 	.word	0x00000000
        /*07d8*/ 	.short	0x0101
        /*07da*/ 	.byte	0x04
	.zero		1


	//   ....[110]....
        /*07dc*/ 	.word	0x00007970
        /*07e0*/ 	.word	0x000000ff
        /*07e4*/ 	.word	0x00000110
        /*07e8*/ 	.short	0x010a
        /*07ea*/ 	.byte	0x31
	.zero		1


	//   ....[111]....
        /*07ec*/ 	.word	0x00007990
        /*07f0*/ 	.word	0x00000043
        /*07f4*/ 	.word	0x00000170
        /*07f8*/ 	.short	0x010a
        /*07fa*/ 	.byte	0xff
	.zero		1


	//   ....[112]....
        /*07fc*/ 	.word	0x00007a50
        /*0800*/ 	.word	0x000000ff
        /*0804*/ 	.word	0x00000110
        /*0808*/ 	.short	0x010a
        /*080a*/ 	.byte	0x31
	.zero		1


	//   ....[113]....
        /*080c*/ 	.word	0x00007b10
        /*0810*/ 	.word	0x00000043
        /*0814*/ 	.word	0x00000170
        /*0818*/ 	.short	0x010a
        /*081a*/ 	.byte	0xff
	.zero		1


	//   ....[114]....
        /*081c*/ 	.word	0x00008260
        /*0820*/ 	.word	0x00000000
        /*0824*/ 	.word	0x00000000
        /*0828*/ 	.short	0x0101
        /*082a*/ 	.byte	0xff
	.zero		1


	//   ....[115]....
        /*082c*/ 	.word	0x00008270
        /*0830*/ 	.word	0x00000004
        /*0834*/ 	.word	0x00000110
        /*0838*/ 	.short	0x010a
        /*083a*/ 	.byte	0xff
	.zero		1


	//   ....[116]....
        /*083c*/ 	.word	0x00008320
        /*0840*/ 	.word	0x00000004
        /*0844*/ 	.word	0x00000110
        /*0848*/ 	.short	0x010a
        /*084a*/ 	.byte	0xff
	.zero		1


	//   ....[117]....
        /*084c*/ 	.word	0x00008ad0
        /*0850*/ 	.word	0x00000000
        /*0854*/ 	.word	0x00000000
        /*0858*/ 	.short	0x0101
        /*085a*/ 	.byte	0xff
	.zero		1


	//   ....[118]....
        /*085c*/ 	.word	0x00008af0
        /*0860*/ 	.word	0x00000002
        /*0864*/ 	.word	0x00000110
        /*0868*/ 	.short	0x010a
        /*086a*/ 	.byte	0xff
	.zero		1


	//   ....[119]....
        /*086c*/ 	.word	0x00008b90
        /*0870*/ 	.word	0x00000002
        /*0874*/ 	.word	0x00000110
        /*0878*/ 	.short	0x010a
        /*087a*/ 	.byte	0xff
	.zero		1


	//   ....[120]....
        /*087c*/ 	.word	0x00009330
        /*0880*/ 	.word	0x00000000
        /*0884*/ 	.word	0x00000000
        /*0888*/ 	.short	0x0101
        /*088a*/ 	.byte	0xff
	.zero		1


	//   ....[121]....
        /*088c*/ 	.word	0x00009350
        /*0890*/ 	.word	0x00000003
        /*0894*/ 	.word	0x00000110
        /*0898*/ 	.short	0x010a
        /*089a*/ 	.byte	0xff
	.zero		1


	//   ....[122]....
        /*089c*/ 	.word	0x000093f0
        /*08a0*/ 	.word	0x00000003
        /*08a4*/ 	.word	0x00000110
        /*08a8*/ 	.short	0x010a
        /*08aa*/ 	.byte	0xff
	.zero		1


	//   ....[123]....
        /*08ac*/ 	.word	0x000097f0
        /*08b0*/ 	.word	0x000000ff
        /*08b4*/ 	.word	0x00000000
        /*08b8*/ 	.short	0x0101
        /*08ba*/ 	.byte	0x04
	.zero		1


	//   ....[124]....
        /*08bc*/ 	.word	0x00009bf0
        /*08c0*/ 	.word	0x00000000
        /*08c4*/ 	.word	0x00000000
        /*08c8*/ 	.short	0x0101
        /*08ca*/ 	.byte	0xff
	.zero		1


	//   ....[125]....
        /*08cc*/ 	.word	0x00009e70
        /*08d0*/ 	.word	0x000000ff
        /*08d4*/ 	.word	0x00000000
        /*08d8*/ 	.short	0x0101
        /*08da*/ 	.byte	0x04
	.zero		1


	//   ....[126]....
        /*08dc*/ 	.word	0x00009ea0
        /*08e0*/ 	.word	0x00000000
        /*08e4*/ 	.word	0x00000088
        /*08e8*/ 	.short	0x010a
        /*08ea*/ 	.byte	0xff
	.zero		1


	//   ....[127]....
        /*08ec*/ 	.word	0x00009f00
        /*08f0*/ 	.word	0x00000000
        /*08f4*/ 	.word	0x00000088
        /*08f8*/ 	.short	0x010a
        /*08fa*/ 	.byte	0xff
	.zero		1


	//   ....[128]....
        /*08fc*/ 	.word	0x00009f60
        /*0900*/ 	.word	0x00000000
        /*0904*/ 	.word	0x00000160
        /*0908*/ 	.short	0x010a
        /*090a*/ 	.byte	0xff
	.zero		1


	//   ....[129]....
        /*090c*/ 	.word	0x00009fc0
        /*0910*/ 	.word	0x00000000
        /*0914*/ 	.word	0x00000000
        /*0918*/ 	.short	0x010a
        /*091a*/ 	.byte	0xff
	.zero		1


	//   ....[130]....
        /*091c*/ 	.word	0x0000a020
        /*0920*/ 	.word	0x00000000
        /*0924*/ 	.word	0x00000000
        /*0928*/ 	.short	0x010a
        /*092a*/ 	.byte	0xff
	.zero		1


	//   ....[131]....
        /*092c*/ 	.word	0x0000a080
        /*0930*/ 	.word	0x00000000
        /*0934*/ 	.word	0x00000000
        /*0938*/ 	.short	0x010a
        /*093a*/ 	.byte	0xff
	.zero		1


	//   ....[132]....
        /*093c*/ 	.word	0x0000a0e0
        /*0940*/ 	.word	0x00000000
        /*0944*/ 	.word	0x00000000
        /*0948*/ 	.short	0x010a
        /*094a*/ 	.byte	0xff
	.zero		1


	//   ....[133]....
        /*094c*/ 	.word	0x0000a140
        /*0950*/ 	.word	0x00000000
        /*0954*/ 	.word	0x00000000
        /*0958*/ 	.short	0x010a
        /*095a*/ 	.byte	0xff
	.zero		1


	//   ....[134]....
        /*095c*/ 	.word	0x0000a1a0
        /*0960*/ 	.word	0x00000000
        /*0964*/ 	.word	0x00000000
        /*0968*/ 	.short	0x010a
        /*096a*/ 	.byte	0xff
	.zero		1


	//   ....[135]....
        /*096c*/ 	.word	0x0000a200
        /*0970*/ 	.word	0x00000000
        /*0974*/ 	.word	0x00000000
        /*0978*/ 	.short	0x010a
        /*097a*/ 	.byte	0xff
	.zero		1


	//   ....[136]....
        /*097c*/ 	.word	0x0000a260
        /*0980*/ 	.word	0x00000000
        /*0984*/ 	.word	0x00000000
        /*0988*/ 	.short	0x010a
        /*098a*/ 	.byte	0xff
	.zero		1


	//   ....[137]....
        /*098c*/ 	.word	0x0000a2c0
        /*0990*/ 	.word	0x00000000
        /*0994*/ 	.word	0x00000000
        /*0998*/ 	.short	0x010a
        /*099a*/ 	.byte	0xff
	.zero		1


	//   ....[138]....
        /*099c*/ 	.word	0x0000a320
        /*09a0*/ 	.word	0x00000000
        /*09a4*/ 	.word	0x00000000
        /*09a8*/ 	.short	0x010a
        /*09aa*/ 	.byte	0xff
	.zero		1


	//   ....[139]....
        /*09ac*/ 	.word	0x0000a380
        /*09b0*/ 	.word	0x00000000
        /*09b4*/ 	.word	0x00000000
        /*09b8*/ 	.short	0x010a
        /*09ba*/ 	.byte	0xff
	.zero		1


	//   ....[140]....
        /*09bc*/ 	.word	0x0000a3e0
        /*09c0*/ 	.word	0x00000000
        /*09c4*/ 	.word	0x00000000
        /*09c8*/ 	.short	0x010a
        /*09ca*/ 	.byte	0xff
	.zero		1


	//   ....[141]....
        /*09cc*/ 	.word	0x0000a440
        /*09d0*/ 	.word	0x00000000
        /*09d4*/ 	.word	0x00000000
        /*09d8*/ 	.short	0x010a
        /*09da*/ 	.byte	0xff
	.zero		1


	//   ....[142]....
        /*09dc*/ 	.word	0x0000a4a0
        /*09e0*/ 	.word	0x00000000
        /*09e4*/ 	.word	0x00000000
        /*09e8*/ 	.short	0x010a
        /*09ea*/ 	.byte	0xff
	.zero		1


	//   ....[143]....
        /*09ec*/ 	.word	0x0000a500
        /*09f0*/ 	.word	0x00000000
        /*09f4*/ 	.word	0x00000000
        /*09f8*/ 	.short	0x010a
        /*09fa*/ 	.byte	0xff
	.zero		1


	//   ....[144]....
        /*09fc*/ 	.word	0x0000a560
        /*0a00*/ 	.word	0x00000000
        /*0a04*/ 	.word	0x00000000
        /*0a08*/ 	.short	0x010a
        /*0a0a*/ 	.byte	0xff
	.zero		1


	//   ....[145]....
        /*0a0c*/ 	.word	0x0000a5c0
        /*0a10*/ 	.word	0x00000004
        /*0a14*/ 	.word	0x00000168
        /*0a18*/ 	.short	0x010a
        /*0a1a*/ 	.byte	0xff
	.zero		1


	//   ....[146]....
        /*0a1c*/ 	.word	0x0000a620
        /*0a20*/ 	.word	0x00000004
        /*0a24*/ 	.word	0x00000160
        /*0a28*/ 	.short	0x010a
        /*0a2a*/ 	.byte	0xff
	.zero		1


	//   ....[147]....
        /*0a2c*/ 	.word	0x0000a680
        /*0a30*/ 	.word	0x00000000
        /*0a34*/ 	.word	0x00000160
        /*0a38*/ 	.short	0x010a
        /*0a3a*/ 	.byte	0xff
	.zero		1


	//   ....[148]....
        /*0a3c*/ 	.word	0x0000a6e0
        /*0a40*/ 	.word	0x00000000
        /*0a44*/ 	.word	0x00000180
        /*0a48*/ 	.short	0x010a
        /*0a4a*/ 	.byte	0xff
	.zero		1


	//   ....[149]....
        /*0a4c*/ 	.word	0x0000a740
        /*0a50*/ 	.word	0x00000000
        /*0a54*/ 	.word	0x00000000
        /*0a58*/ 	.short	0x010a
        /*0a5a*/ 	.byte	0xff
	.zero		1


	//   ....[150]....
        /*0a5c*/ 	.word	0x0000a7a0
        /*0a60*/ 	.word	0x00000000
        /*0a64*/ 	.word	0x00000000
        /*0a68*/ 	.short	0x010a
        /*0a6a*/ 	.byte	0xff
	.zero		1


	//   ....[151]....
        /*0a6c*/ 	.word	0x0000a800
        /*0a70*/ 	.word	0x00000000
        /*0a74*/ 	.word	0x00000000
        /*0a78*/ 	.short	0x010a
        /*0a7a*/ 	.byte	0xff
	.zero		1


	//   ....[152]....
        /*0a7c*/ 	.word	0x0000a860
        /*0a80*/ 	.word	0x00000000
        /*0a84*/ 	.word	0x00000160
        /*0a88*/ 	.short	0x010a
        /*0a8a*/ 	.byte	0xff
	.zero		1


	//   ....[153]....
        /*0a8c*/ 	.word	0x0000a8c0
        /*0a90*/ 	.word	0x00000003
        /*0a94*/ 	.word	0x00000158
        /*0a98*/ 	.short	0x010a
        /*0a9a*/ 	.byte	0xff
	.zero		1


	//   ....[154]....
        /*0a9c*/ 	.word	0x0000a920
        /*0aa0*/ 	.word	0x00000000
        /*0aa4*/ 	.word	0x00000130
        /*0aa8*/ 	.short	0x010a
        /*0aaa*/ 	.byte	0xff
	.zero		1


	//   ....[155]....
        /*0aac*/ 	.word	0x0000a980
        /*0ab0*/ 	.word	0x00000000
        /*0ab4*/ 	.word	0x00000138
        /*0ab8*/ 	.short	0x010a
        /*0aba*/ 	.byte	0xff
	.zero		1


	//   ....[156]....
        /*0abc*/ 	.word	0x0000a9e0
        /*0ac0*/ 	.word	0x00000000
        /*0ac4*/ 	.word	0x00000140
        /*0ac8*/ 	.short	0x010a
        /*0aca*/ 	.byte	0xff
	.zero		1


	//   ....[157]....
        /*0acc*/ 	.word	0x0000aa40
        /*0ad0*/ 	.word	0x00000000
        /*0ad4*/ 	.word	0x00000148
        /*0ad8*/ 	.short	0x010a
        /*0ada*/ 	.byte	0xff
	.zero		1


	//   ....[158]....
        /*0adc*/ 	.word	0x0000aaa0
        /*0ae0*/ 	.word	0x00000000
        /*0ae4*/ 	.word	0x00000130
        /*0ae8*/ 	.short	0x010a
        /*0aea*/ 	.byte	0xff
	.zero		1


	//   ....[159]....
        /*0aec*/ 	.word	0x0000ab00
        /*0af0*/ 	.word	0x00000000
        /*0af4*/ 	.word	0x00000138
        /*0af8*/ 	.short	0x010a
        /*0afa*/ 	.byte	0xff
	.zero		1


	//   ....[160]....
        /*0afc*/ 	.word	0x0000ab60
        /*0b00*/ 	.word	0x00000000
        /*0b04*/ 	.word	0x00000140
        /*0b08*/ 	.short	0x010a
        /*0b0a*/ 	.byte	0xff
	.zero		1


	//   ....[161]....
        /*0b0c*/ 	.word	0x0000abc0
        /*0b10*/ 	.word	0x00000000
        /*0b14*/ 	.word	0x00000160
        /*0b18*/ 	.short	0x010a
        /*0b1a*/ 	.byte	0xff
	.zero		1


	//   ....[162]....
        /*0b1c*/ 	.word	0x0000ac20
        /*0b20*/ 	.word	0x00000002
        /*0b24*/ 	.word	0x00000110
        /*0b28*/ 	.short	0x010a
        /*0b2a*/ 	.byte	0xff
	.zero		1


	//   ....[163]....
        /*0b2c*/ 	.word	0x0000ac70
        /*0b30*/ 	.word	0x00000043
        /*0b34*/ 	.word	0x00000170
        /*0b38*/ 	.short	0x010a
        /*0b3a*/ 	.byte	0xff
	.zero		1


	//   ....[164]....
        /*0b3c*/ 	.word	0x0000acc0
        /*0b40*/ 	.word	0x00000004
        /*0b44*/ 	.word	0x00000110
        /*0b48*/ 	.short	0x010a
        /*0b4a*/ 	.byte	0xff
	.zero		1


	//   ....[165]....
        /*0b4c*/ 	.word	0x0000ad10
        /*0b50*/ 	.word	0x00000002
        /*0b54*/ 	.word	0x00000110
        /*0b58*/ 	.short	0x010a
        /*0b5a*/ 	.byte	0xff
	.zero		1


	//   ....[166]....
        /*0b5c*/ 	.word	0x0000ad60
        /*0b60*/ 	.word	0x00000003
        /*0b64*/ 	.word	0x00000110
        /*0b68*/ 	.short	0x010a
        /*0b6a*/ 	.byte	0xff
	.zero		1


	//----- nvinfo : EIATTR_NUM_MBARRIERS
	.align		4
.L_47:
        /*0b6c*/ 	.byte	0x03, 0x38
        /*0b6e*/ 	.short	0x0032


	//----- nvinfo : EIATTR_EXIT_INSTR_OFFSETS
	.align		4
        /*0b70*/ 	.byte	0x04, 0x1c
        /*0b72*/ 	.short	(.L_49 - .L_48)


	//   ....[0]....
.L_48:
        /*0b74*/ 	.word	0x00003ae0


	//   ....[1]....
        /*0b78*/ 	.word	0x00003d90


	//   ....[2]....
        /*0b7c*/ 	.word	0x00003df0


	//   ....[3]....
        /*0b80*/ 	.word	0x00004b20


	//   ....[4]....
        /*0b84*/ 	.word	0x00006350


	//   ....[5]....
        /*0b88*/ 	.word	0x00006390


	//   ....[6]....
        /*0b8c*/ 	.word	0x00009d50


	//   ....[7]....
        /*0b90*/ 	.word	0x00009dd0


	//   ....[8]....
        /*0b94*/ 	.word	0x00009e00


	//   ....[9]....
        /*0b98*/ 	.word	0x00009e80


	//----- nvinfo : EIATTR_MAX_THREADS
	.align		4
.L_49:
        /*0b9c*/ 	.byte	0x04, 0x05
        /*0b9e*/ 	.short	(.L_51 - .L_50)
.L_50:
        /*0ba0*/ 	.word	0x00000100
        /*0ba4*/ 	.word	0x00000001
        /*0ba8*/ 	.word	0x00000001


	//----- nvinfo : EIATTR_CRS_STACK_SIZE
	.align		4
.L_51:
        /*0bac*/ 	.byte	0x04, 0x1e
        /*0bae*/ 	.short	(.L_53 - .L_52)
.L_52:
        /*0bb0*/ 	.word	0x00000000


	//----- nvinfo : EIATTR_CBANK_PARAM_SIZE
	.align		4
.L_53:
        /*0bb4*/ 	.byte	0x03, 0x19
        /*0bb6*/ 	.short	0x0900


	//----- nvinfo : EIATTR_PARAM_CBANK
	.align		4
        /*0bb8*/ 	.byte	0x04, 0x0a
        /*0bba*/ 	.short	(.L_55 - .L_54)
	.align		4
.L_54:
        /*0bbc*/ 	.word	index@(.nv.constant0._ZN7cutlass13device_kernelINS_4conv6kernel13ConvUniversalINS1_16ConvProblemShapeILNS1_8OperatorE2ELi3EEENS1_10collective14CollectiveConvINS1_47MainloopSm100TmaUmmaWarpSpecializedImplicitGemmILS5_2ELi17ELi3ELi1ELi2EN4cute5tupleIJNSA_1CILi1EEESD_SD_EEEEENSB_IJNSC_ILi64EEENSB_IJNSC_ILi128EEEEEENSB_IJNSC_ILi32EEEEEEEEENS_10bfloat16_tESM_NSA_8TiledMMAINSA_8MMA_AtomIJNSA_20SM100_MMA_F16BF16_SSISM_SM_fLi64ELi128ELNSA_4UMMA5MajorE1ELSR_1ELNSQ_7ScaleInE0ELSS_0EEEEEENSA_6LayoutISE_NSB_IJNSC_ILi0EEESW_SW_EEEEENSB_IJNSA_10UnderscoreESZ_SZ_EEEEENS7_6detail27Sm100ImplicitGemmTileTraitsINSA_13SM90_TMA_LOADENSA_14ComposedLayoutINSA_7SwizzleILi3ELi4ELi3EEENSA_18smem_ptr_flag_bitsILi16EEENSV_INSB_IJSG_NSC_ILi8EEEEEENSB_IJSD_SG_EEEEEEEvEENS13_INSA_20SM90_TMA_LOAD_IM2COLES1E_vEEEENS_8epilogue10collective18CollectiveEpilogueINS1J_23Sm100TmaWarpSpecializedILi4ELi2ELi16ELb1ELb0EEEJSL_NSB_IJNSV_ISG_SD_EENSV_ISJ_SD_EEEEESM_NSB_IJlNSB_IJSD_lllEEESW_EEESM_S1S_NS1J_6fusion15FusionCallbacksIS1N_NS1T_17LinearCombinationISM_fSM_fLNS_15FloatRoundStyleE2EEESL_S1Q_JEEENSA_5SM1004TMEM4LOAD26SM100_TMEM_LOAD_16dp256b4xES14_NS15_INS16_ILi2ELi4ELi3EEES19_NSV_INSB_IJS1A_SJ_EEENSB_IJSJ_SD_EEEEEEENSA_17SM75_U32x4_LDSM_NENSA_14SM90_TMA_STOREES27_NSA_17SM90_U32x4_STSM_NENSA_39AutoVectorizingCopyWithAssumedAlignmentILi128EEEEEEvvEEEEvNT_6ParamsE)
        /*0bc0*/ 	.short	0x0380
        /*0bc2*/ 	.short	0x0900


	//----- nvinfo : EIATTR_SW_WAR
	.align		4
.L_55:
        /*0bc4*/ 	.byte	0x04, 0x36
        /*0bc6*/ 	.short	(.L_57 - .L_56)
.L_56:
        /*0bc8*/ 	.word	0x00000008
.L_57:


//--------------------- .nv.callgraph             --------------------------
	.section	.nv.callgraph,"",@"SHT_CUDA_CALLGRAPH"
	.align	4
	.sectionentsize	8
	.align		4
        /*0000*/ 	.word	0x00000000
	.align		4
        /*0004*/ 	.word	0xffffffff
	.align		4
        /*0008*/ 	.word	index@(_ZN7cutlass13device_kernelINS_4conv6kernel13ConvUniversalINS1_16ConvProblemShapeILNS1_8OperatorE2ELi3EEENS1_10collective14CollectiveConvINS1_47MainloopSm100TmaUmmaWarpSpecializedImplicitGemmILS5_2ELi17ELi3ELi1ELi2EN4cute5tupleIJNSA_1CILi1EEESD_SD_EEEEENSB_IJNSC_ILi64EEENSB_IJNSC_ILi128EEEEEENSB_IJNSC_ILi32EEEEEEEEENS_10bfloat16_tESM_NSA_8TiledMMAINSA_8MMA_AtomIJNSA_20SM100_MMA_F16BF16_SSISM_SM_fLi64ELi128ELNSA_4UMMA5MajorE1ELSR_1ELNSQ_7ScaleInE0ELSS_0EEEEEENSA_6LayoutISE_NSB_IJNSC_ILi0EEESW_SW_EEEEENSB_IJNSA_10UnderscoreESZ_SZ_EEEEENS7_6detail27Sm100ImplicitGemmTileTraitsINSA_13SM90_TMA_LOADENSA_14ComposedLayoutINSA_7SwizzleILi3ELi4ELi3EEENSA_18smem_ptr_flag_bitsILi16EEENSV_INSB_IJSG_NSC_ILi8EEEEEENSB_IJSD_SG_EEEEEEEvEENS13_INSA_20SM90_TMA_LOAD_IM2COLES1E_vEEEENS_8epilogue10collective18CollectiveEpilogueINS1J_23Sm100TmaWarpSpecializedILi4ELi2ELi16ELb1ELb0EEEJSL_NSB_IJNSV_ISG_SD_EENSV_ISJ_SD_EEEEESM_NSB_IJlNSB_IJSD_lllEEESW_EEESM_S1S_NS1J_6fusion15FusionCallbacksIS1N_NS1T_17LinearCombinationISM_fSM_fLNS_15FloatRoundStyleE2EEESL_S1Q_JEEENSA_5SM1004TMEM4LOAD26SM100_TMEM_LOAD_16dp256b4xES14_NS15_INS16_ILi2ELi4ELi3EEES19_NSV_INSB_IJS1A_SJ_EEENSB_IJSJ_SD_EEEEEEENSA_17SM75_U32x4_LDSM_NENSA_14SM90_TMA_STOREES27_NSA_17SM90_U32x4_STSM_NENSA_39AutoVectorizingCopyWithAssumedAlignmentILi128EEEEEEvvEEEEvNT_6ParamsE)
	.align		4
        /*000c*/ 	.word	index@(__assertfail)
	.align		4
        /*0010*/ 	.word	0x00000000
	.align		4
        /*0014*/ 	.word	0xfffffffe
	.align		4
        /*0018*/ 	.word	0x00000000
	.align		4
        /*001c*/ 	.word	0xfffffffd
	.align		4
        /*0020*/ 	.word	0x00000000
	.align		4
        /*0024*/ 	.word	0xfffffffc


//--------------------- .nv.constant4             --------------------------
	.section	.nv.constant4,"a",@progbits
	.align	8
	.align		8
.nv.constant4:
        /*0000*/ 	.dword	__assertfail
	.align		8
        /*0008*/ 	.dword	__unnamed_1
	.align		8
        /*0010*/ 	.dword	__unnamed_2
	.align		8
        /*0018*/ 	.dword	_ZN39_INTERNAL_4d1ac585_4_k_cu_2188b9b8_31604cuda3std3__45__cpo5beginE
	.align		8
        /*0020*/ 	.dword	_ZN39_INTERNAL_4d1ac585_4_k_cu_2188b9b8_31604cuda3std3__45__cpo3endE
	.align		8
        /*0028*/ 	.dword	_ZN39_INTERNAL_4d1ac585_4_k_cu_2188b9b8_31604cuda3std3__45__cpo6cbeginE
	.align		8
        /*0030*/ 	.dword	_ZN39_INTERNAL_4d1ac585_4_k_cu_2188b9b8_31604cuda3std3__45__cpo4cendE
	.align		8
        /*0038*/ 	.dword	_ZN39_INTERNAL_4d1ac585_4_k_cu_2188b9b8_31604cuda3std3__441_GLOBAL__N__4d1ac585_4_k_cu_2188b9b8_31606ignoreE
	.align		8
        /*0040*/ 	.dword	_ZN39_INTERNAL_4d1ac585_4_k_cu_2188b9b8_31604cuda3std3__419piecewise_constructE
	.align		8
        /*0048*/ 	.dword	_ZN39_INTERNAL_4d1ac585_4_k_cu_2188b9b8_31604cuda3std3__48in_placeE
	.align		8
        /*0050*/ 	.dword	_ZN39_INTERNAL_4d1ac585_4_k_cu_2188b9b8_31604cuda3std6ranges3__45__cpo4swapE
	.align		8
        /*0058*/ 	.dword	_ZN39_INTERNAL_4d1ac585_4_k_cu_2188b9b8_31604cuda3std6ranges3__45__cpo9iter_moveE
	.align		8
        /*0060*/ 	.dword	_ZN39_INTERNAL_4d1ac585_4_k_cu_2188b9b8_31604cute7productE
	.align		8
        /*0068*/ 	.dword	_ZN39_INTERNAL_4d1ac585_4_k_cu_2188b9b8_31604cute1_E
	.align		8
        /*0070*/ 	.dword	$str$27
	.align		8
        /*0078*/ 	.dword	$str$28
	.align		8
        /*0080*/ 	.dword	$str$29
	.align		8
        /*0088*/ 	.dword	$str$30


//--------------------- .text._ZN7cutlass13device_kernelINS_4conv6kernel13ConvUniversalINS1_16ConvProblemShapeILNS1_8OperatorE2ELi3EEENS1_10collective14CollectiveConvINS1_47MainloopSm100TmaUmmaWarpSpecializedImplicitGemmILS5_2ELi17ELi3ELi1ELi2EN4cute5tupleIJNSA_1CILi1EEESD_SD_EEEEENSB_IJNSC_ILi64EEENSB_IJNSC_ILi128EEEEEENSB_IJNSC_ILi32EEEEEEEEENS_10bfloat16_tESM_NSA_8TiledMMAINSA_8MMA_AtomIJNSA_20SM100_MMA_F16BF16_SSISM_SM_fLi64ELi128ELNSA_4UMMA5MajorE1ELSR_1ELNSQ_7ScaleInE0ELSS_0EEEEEENSA_6LayoutISE_NSB_IJNSC_ILi0EEESW_SW_EEEEENSB_IJNSA_10UnderscoreESZ_SZ_EEEEENS7_6detail27Sm100ImplicitGemmTileTraitsINSA_13SM90_TMA_LOADENSA_14ComposedLayoutINSA_7SwizzleILi3ELi4ELi3EEENSA_18smem_ptr_flag_bitsILi16EEENSV_INSB_IJSG_NSC_ILi8EEEEEENSB_IJSD_SG_EEEEEEEvEENS13_INSA_20SM90_TMA_LOAD_IM2COLES1E_vEEEENS_8epilogue10collective18CollectiveEpilogueINS1J_23Sm100TmaWarpSpecializedILi4ELi2ELi16ELb1ELb0EEEJSL_NSB_IJNSV_ISG_SD_EENSV_ISJ_SD_EEEEESM_NSB_IJlNSB_IJSD_lllEEESW_EEESM_S1S_NS1J_6fusion15FusionCallbacksIS1N_NS1T_17LinearCombinationISM_fSM_fLNS_15FloatRoundStyleE2EEESL_S1Q_JEEENSA_5SM1004TMEM4LOAD26SM100_TMEM_LOAD_16dp256b4xES14_NS15_INS16_ILi2ELi4ELi3EEES19_NSV_INSB_IJS1A_SJ_EEENSB_IJSJ_SD_EEEEEEENSA_17SM75_U32x4_LDSM_NENSA_14SM90_TMA_STOREES27_NSA_17SM90_U32x4_STSM_NENSA_39AutoVectorizingCopyWithAssumedAlignmentILi128EEEEEEvvEEEEvNT_6ParamsE --------------------------
	.section	.text._ZN7cutlass13device_kernelINS_4conv6kernel13ConvUniversalINS1_16ConvProblemShapeILNS1_8OperatorE2ELi3EEENS1_10collective14CollectiveConvINS1_47MainloopSm100TmaUmmaWarpSpecializedImplicitGemmILS5_2ELi17ELi3ELi1ELi2EN4cute5tupleIJNSA_1CILi1EEESD_SD_EEEEENSB_IJNSC_ILi64EEENSB_IJNSC_ILi128EEEEEENSB_IJNSC_ILi32EEEEEEEEENS_10bfloat16_tESM_NSA_8TiledMMAINSA_8MMA_AtomIJNSA_20SM100_MMA_F16BF16_SSISM_SM_fLi64ELi128ELNSA_4UMMA5MajorE1ELSR_1ELNSQ_7ScaleInE0ELSS_0EEEEEENSA_6LayoutISE_NSB_IJNSC_ILi0EEESW_SW_EEEEENSB_IJNSA_10UnderscoreESZ_SZ_EEEEENS7_6detail27Sm100ImplicitGemmTileTraitsINSA_13SM90_TMA_LOADENSA_14ComposedLayoutINSA_7SwizzleILi3ELi4ELi3EEENSA_18smem_ptr_flag_bitsILi16EEENSV_INSB_IJSG_NSC_ILi8EEEEEENSB_IJSD_SG_EEEEEEEvEENS13_INSA_20SM90_TMA_LOAD_IM2COLES1E_vEEEENS_8epilogue10collective18CollectiveEpilogueINS1J_23Sm100TmaWarpSpecializedILi4ELi2ELi16ELb1ELb0EEEJSL_NSB_IJNSV_ISG_SD_EENSV_ISJ_SD_EEEEESM_NSB_IJlNSB_IJSD_lllEEESW_EEESM_S1S_NS1J_6fusion15FusionCallbacksIS1N_NS1T_17LinearCombinationISM_fSM_fLNS_15FloatRoundStyleE2EEESL_S1Q_JEEENSA_5SM1004TMEM4LOAD26SM100_TMEM_LOAD_16dp256b4xES14_NS15_INS16_ILi2ELi4ELi3EEES19_NSV_INSB_IJS1A_SJ_EEENSB_IJSJ_SD_EEEEEEENSA_17SM75_U32x4_LDSM_NENSA_14SM90_TMA_STOREES27_NSA_17SM90_U32x4_STSM_NENSA_39AutoVectorizingCopyWithAssumedAlignmentILi128EEEEEEvvEEEEvNT_6ParamsE,"ax",@progbits
	.align	128
.text._ZN7cutlass13device_kernelINS_4conv6kernel13ConvUniversalINS1_16ConvProblemShapeILNS1_8OperatorE2ELi3EEENS1_10collective14CollectiveConvINS1_47MainloopSm100TmaUmmaWarpSpecializedImplicitGemmILS5_2ELi17ELi3ELi1ELi2EN4cute5tupleIJNSA_1CILi1EEESD_SD_EEEEENSB_IJNSC_ILi64EEENSB_IJNSC_ILi128EEEEEENSB_IJNSC_ILi32EEEEEEEEENS_10bfloat16_tESM_NSA_8TiledMMAINSA_8MMA_AtomIJNSA_20SM100_MMA_F16BF16_SSISM_SM_fLi64ELi128ELNSA_4UMMA5MajorE1ELSR_1ELNSQ_7ScaleInE0ELSS_0EEEEEENSA_6LayoutISE_NSB_IJNSC_ILi0EEESW_SW_EEEEENSB_IJNSA_10UnderscoreESZ_SZ_EEEEENS7_6detail27Sm100ImplicitGemmTileTraitsINSA_13SM90_TMA_LOADENSA_14ComposedLayoutINSA_7SwizzleILi3ELi4ELi3EEENSA_18smem_ptr_flag_bitsILi16EEENSV_INSB_IJSG_NSC_ILi8EEEEEENSB_IJSD_SG_EEEEEEEvEENS13_INSA_20SM90_TMA_LOAD_IM2COLES1E_vEEEENS_8epilogue10collective18CollectiveEpilogueINS1J_23Sm100TmaWarpSpecializedILi4ELi2ELi16ELb1ELb0EEEJSL_NSB_IJNSV_ISG_SD_EENSV_ISJ_SD_EEEEESM_NSB_IJlNSB_IJSD_lllEEESW_EEESM_S1S_NS1J_6fusion15FusionCallbacksIS1N_NS1T_17LinearCombinationISM_fSM_fLNS_15FloatRoundStyleE2EEESL_S1Q_JEEENSA_5SM1004TMEM4LOAD26SM100_TMEM_LOAD_16dp256b4xES14_NS15_INS16_ILi2ELi4ELi3EEES19_NSV_INSB_IJS1A_SJ_EEENSB_IJSJ_SD_EEEEEEENSA_17SM75_U32x4_LDSM_NENSA_14SM90_TMA_STOREES27_NSA_17SM90_U32x4_STSM_NENSA_39AutoVectorizingCopyWithAssumedAlignmentILi128EEEEEEvvEEEEvNT_6ParamsE:
        .type           _ZN7cutlass13device_kernelINS_4conv6kernel13ConvUniversalINS1_16ConvProblemShapeILNS1_8OperatorE2ELi3EEENS1_10collective14CollectiveConvINS1_47MainloopSm100TmaUmmaWarpSpecializedImplicitGemmILS5_2ELi17ELi3ELi1ELi2EN4cute5tupleIJNSA_1CILi1EEESD_SD_EEEEENSB_IJNSC_ILi64EEENSB_IJNSC_ILi128EEEEEENSB_IJNSC_ILi32EEEEEEEEENS_10bfloat16_tESM_NSA_8TiledMMAINSA_8MMA_AtomIJNSA_20SM100_MMA_F16BF16_SSISM_SM_fLi64ELi128ELNSA_4UMMA5MajorE1ELSR_1ELNSQ_7ScaleInE0ELSS_0EEEEEENSA_6LayoutISE_NSB_IJNSC_ILi0EEESW_SW_EEEEENSB_IJNSA_10UnderscoreESZ_SZ_EEEEENS7_6detail27Sm100ImplicitGemmTileTraitsINSA_13SM90_TMA_LOADENSA_14ComposedLayoutINSA_7SwizzleILi3ELi4ELi3EEENSA_18smem_ptr_flag_bitsILi16EEENSV_INSB_IJSG_NSC_ILi8EEEEEENSB_IJSD_SG_EEEEEEEvEENS13_INSA_20SM90_TMA_LOAD_IM2COLES1E_vEEEENS_8epilogue10collective18CollectiveEpilogueINS1J_23Sm100TmaWarpSpecializedILi4ELi2ELi16ELb1ELb0EEEJSL_NSB_IJNSV_ISG_SD_EENSV_ISJ_SD_EEEEESM_NSB_IJlNSB_IJSD_lllEEESW_EEESM_S1S_NS1J_6fusion15FusionCallbacksIS1N_NS1T_17LinearCombinationISM_fSM_fLNS_15FloatRoundStyleE2EEESL_S1Q_JEEENSA_5SM1004TMEM4LOAD26SM100_TMEM_LOAD_16dp256b4xES14_NS15_INS16_ILi2ELi4ELi3EEES19_NSV_INSB_IJS1A_SJ_EEENSB_IJSJ_SD_EEEEEEENSA_17SM75_U32x4_LDSM_NENSA_14SM90_TMA_STOREES27_NSA_17SM90_U32x4_STSM_NENSA_39AutoVectorizingCopyWithAssumedAlignmentILi128EEEEEEvvEEEEvNT_6ParamsE,@function
        .size           _ZN7cutlass13device_kernelINS_4conv6kernel13ConvUniversalINS1_16ConvProblemShapeILNS1_8OperatorE2ELi3EEENS1_10collective14CollectiveConvINS1_47MainloopSm100TmaUmmaWarpSpecializedImplicitGemmILS5_2ELi17ELi3ELi1ELi2EN4cute5tupleIJNSA_1CILi1EEESD_SD_EEEEENSB_IJNSC_ILi64EEENSB_IJNSC_ILi128EEEEEENSB_IJNSC_ILi32EEEEEEEEENS_10bfloat16_tESM_NSA_8TiledMMAINSA_8MMA_AtomIJNSA_20SM100_MMA_F16BF16_SSISM_SM_fLi64ELi128ELNSA_4UMMA5MajorE1ELSR_1ELNSQ_7ScaleInE0ELSS_0EEEEEENSA_6LayoutISE_NSB_IJNSC_ILi0EEESW_SW_EEEEENSB_IJNSA_10UnderscoreESZ_SZ_EEEEENS7_6detail27Sm100ImplicitGemmTileTraitsINSA_13SM90_TMA_LOADENSA_14ComposedLayoutINSA_7SwizzleILi3ELi4ELi3EEENSA_18smem_ptr_flag_bitsILi16EEENSV_INSB_IJSG_NSC_ILi8EEEEEENSB_IJSD_SG_EEEEEEEvEENS13_INSA_20SM90_TMA_LOAD_IM2COLES1E_vEEEENS_8epilogue10collective18CollectiveEpilogueINS1J_23Sm100TmaWarpSpecializedILi4ELi2ELi16ELb1ELb0EEEJSL_NSB_IJNSV_ISG_SD_EENSV_ISJ_SD_EEEEESM_NSB_IJlNSB_IJSD_lllEEESW_EEESM_S1S_NS1J_6fusion15FusionCallbacksIS1N_NS1T_17LinearCombinationISM_fSM_fLNS_15FloatRoundStyleE2EEESL_S1Q_JEEENSA_5SM1004TMEM4LOAD26SM100_TMEM_LOAD_16dp256b4xES14_NS15_INS16_ILi2ELi4ELi3EEES19_NSV_INSB_IJS1A_SJ_EEENSB_IJSJ_SD_EEEEEEENSA_17SM75_U32x4_LDSM_NENSA_14SM90_TMA_STOREES27_NSA_17SM90_U32x4_STSM_NENSA_39AutoVectorizingCopyWithAssumedAlignmentILi128EEEEEEvvEEEEvNT_6ParamsE,(.L_x_206 - _ZN7cutlass13device_kernelINS_4conv6kernel13ConvUniversalINS1_16ConvProblemShapeILNS1_8OperatorE2ELi3EEENS1_10collective14CollectiveConvINS1_47MainloopSm100TmaUmmaWarpSpecializedImplicitGemmILS5_2ELi17ELi3ELi1ELi2EN4cute5tupleIJNSA_1CILi1EEESD_SD_EEEEENSB_IJNSC_ILi64EEENSB_IJNSC_ILi128EEEEEENSB_IJNSC_ILi32EEEEEEEEENS_10bfloat16_tESM_NSA_8TiledMMAINSA_8MMA_AtomIJNSA_20SM100_MMA_F16BF16_SSISM_SM_fLi64ELi128ELNSA_4UMMA5MajorE1ELSR_1ELNSQ_7ScaleInE0ELSS_0EEEEEENSA_6LayoutISE_NSB_IJNSC_ILi0EEESW_SW_EEEEENSB_IJNSA_10UnderscoreESZ_SZ_EEEEENS7_6detail27Sm100ImplicitGemmTileTraitsINSA_13SM90_TMA_LOADENSA_14ComposedLayoutINSA_7SwizzleILi3ELi4ELi3EEENSA_18smem_ptr_flag_bitsILi16EEENSV_INSB_IJSG_NSC_ILi8EEEEEENSB_IJSD_SG_EEEEEEEvEENS13_INSA_20SM90_TMA_LOAD_IM2COLES1E_vEEEENS_8epilogue10collective18CollectiveEpilogueINS1J_23Sm100TmaWarpSpecializedILi4ELi2ELi16ELb1ELb0EEEJSL_NSB_IJNSV_ISG_SD_EENSV_ISJ_SD_EEEEESM_NSB_IJlNSB_IJSD_lllEEESW_EEESM_S1S_NS1J_6fusion15FusionCallbacksIS1N_NS1T_17LinearCombinationISM_fSM_fLNS_15FloatRoundStyleE2EEESL_S1Q_JEEENSA_5SM1004TMEM4LOAD26SM100_TMEM_LOAD_16dp256b4xES14_NS15_INS16_ILi2ELi4ELi3EEES19_NSV_INSB_IJS1A_SJ_EEENSB_IJSJ_SD_EEEEEEENSA_17SM75_U32x4_LDSM_NENSA_14SM90_TMA_STOREES27_NSA_17SM90_U32x4_STSM_NENSA_39AutoVectorizingCopyWithAssumedAlignmentILi128EEEEEEvvEEEEvNT_6ParamsE)
        .other          _ZN7cutlass13device_kernelINS_4conv6kernel13ConvUniversalINS1_16ConvProblemShapeILNS1_8OperatorE2ELi3EEENS1_10collective14CollectiveConvINS1_47MainloopSm100TmaUmmaWarpSpecializedImplicitGemmILS5_2ELi17ELi3ELi1ELi2EN4cute5tupleIJNSA_1CILi1EEESD_SD_EEEEENSB_IJNSC_ILi64EEENSB_IJNSC_ILi128EEEEEENSB_IJNSC_ILi32EEEEEEEEENS_10bfloat16_tESM_NSA_8TiledMMAINSA_8MMA_AtomIJNSA_20SM100_MMA_F16BF16_SSISM_SM_fLi64ELi128ELNSA_4UMMA5MajorE1ELSR_1ELNSQ_7ScaleInE0ELSS_0EEEEEENSA_6LayoutISE_NSB_IJNSC_ILi0EEESW_SW_EEEEENSB_IJNSA_10UnderscoreESZ_SZ_EEEEENS7_6detail27Sm100ImplicitGemmTileTraitsINSA_13SM90_TMA_LOADENSA_14ComposedLayoutINSA_7SwizzleILi3ELi4ELi3EEENSA_18smem_ptr_flag_bitsILi16EEENSV_INSB_IJSG_NSC_ILi8EEEEEENSB_IJSD_SG_EEEEEEEvEENS13_INSA_20SM90_TMA_LOAD_IM2COLES1E_vEEEENS_8epilogue10collective18CollectiveEpilogueINS1J_23Sm100TmaWarpSpecializedILi4ELi2ELi16ELb1ELb0EEEJSL_NSB_IJNSV_ISG_SD_EENSV_ISJ_SD_EEEEESM_NSB_IJlNSB_IJSD_lllEEESW_EEESM_S1S_NS1J_6fusion15FusionCallbacksIS1N_NS1T_17LinearCombinationISM_fSM_fLNS_15FloatRoundStyleE2EEESL_S1Q_JEEENSA_5SM1004TMEM4LOAD26SM100_TMEM_LOAD_16dp256b4xES14_NS15_INS16_ILi2ELi4ELi3EEES19_NSV_INSB_IJS1A_SJ_EEENSB_IJSJ_SD_EEEEEEENSA_17SM75_U32x4_LDSM_NENSA_14SM90_TMA_STOREES27_NSA_17SM90_U32x4_STSM_NENSA_39AutoVectorizingCopyWithAssumedAlignmentILi128EEEEEEvvEEEEvNT_6ParamsE,@"STO_CUDA_ENTRY STV_DEFAULT"
_ZN7cutlass13device_kernelINS_4conv6kernel13ConvUniversalINS1_16ConvProblemShapeILNS1_8OperatorE2ELi3EEENS1_10collective14CollectiveConvINS1_47MainloopSm100TmaUmmaWarpSpecializedImplicitGemmILS5_2ELi17ELi3ELi1ELi2EN4cute5tupleIJNSA_1CILi1EEESD_SD_EEEEENSB_IJNSC_ILi64EEENSB_IJNSC_ILi128EEEEEENSB_IJNSC_ILi32EEEEEEEEENS_10bfloat16_tESM_NSA_8TiledMMAINSA_8MMA_AtomIJNSA_20SM100_MMA_F16BF16_SSISM_SM_fLi64ELi128ELNSA_4UMMA5MajorE1ELSR_1ELNSQ_7ScaleInE0ELSS_0EEEEEENSA_6LayoutISE_NSB_IJNSC_ILi0EEESW_SW_EEEEENSB_IJNSA_10UnderscoreESZ_SZ_EEEEENS7_6detail27Sm100ImplicitGemmTileTraitsINSA_13SM90_TMA_LOADENSA_14ComposedLayoutINSA_7SwizzleILi3ELi4ELi3EEENSA_18smem_ptr_flag_bitsILi16EEENSV_INSB_IJSG_NSC_ILi8EEEEEENSB_IJSD_SG_EEEEEEEvEENS13_INSA_20SM90_TMA_LOAD_IM2COLES1E_vEEEENS_8epilogue10collective18CollectiveEpilogueINS1J_23Sm100TmaWarpSpecializedILi4ELi2ELi16ELb1ELb0EEEJSL_NSB_IJNSV_ISG_SD_EENSV_ISJ_SD_EEEEESM_NSB_IJlNSB_IJSD_lllEEESW_EEESM_S1S_NS1J_6fusion15FusionCallbacksIS1N_NS1T_17LinearCombinationISM_fSM_fLNS_15FloatRoundStyleE2EEESL_S1Q_JEEENSA_5SM1004TMEM4LOAD26SM100_TMEM_LOAD_16dp256b4xES14_NS15_INS16_ILi2ELi4ELi3EEES19_NSV_INSB_IJS1A_SJ_EEENSB_IJSJ_SD_EEEEEEENSA_17SM75_U32x4_LDSM_NENSA_14SM90_TMA_STOREES27_NSA_17SM90_U32x4_STSM_NENSA_39AutoVectorizingCopyWithAssumedAlignmentILi128EEEEEEvvEEEEvNT_6ParamsE:
[----:B------:R-:W1:Y:S01]  /*0000*/  LDC R1, c[0x0][0x37c] ;  /* 0x0000df00ff017b82 */ /* 0x000e620000000800 */
[----:B------:R-:W2:Y:S01]  /*0010*/  S2R R54, SR_TID.X ;  /* 0x0000000000367919 */ /* 0x000ea20000002100 */
[----:B------:R-:W3:Y:S01]  /*0020*/  LDCU.64 UR8, c[0x0][0x990] ;  /* 0x00013200ff0877ac */ /* 0x000ee20008000a00 */
[----:B-1----:R-:W-:Y:S01]  /*0030*/  VIADD R1, R1, 0xfffffff8 ;  /* 0xfffffff801017836 */ /* 0x002fe20000000000 */
[----:B------:R-:W-:Y:S02]  /*0040*/  PRMT R55, RZ, 0x7610, R55 ;  /* 0x00007610ff377816 */ /* 0x000fe40000000037 */
[----:B------:R-:W-:Y:S01]  /*0050*/  ELECT P3, URZ, PT ;  /* 0x0000000000ff782f */ /* 0x000fe20003860000 */
[----:B---3--:R-:W-:-:S04]  /*0060*/  UISETP.NE.U32.AND UP0, UPT, UR8, URZ, UPT ;  /* 0x000000ff0800728c */ /* 0x008fc8000bf05070 */
[----:B------:R-:W-:Y:S01]  /*0070*/  UISETP.NE.AND.EX UP0, UPT, UR9, URZ, UPT, UP0 ;  /* 0x000000ff0900728c */ /* 0x000fe2000bf05300 */
[----:B--2---:R-:W-:-:S05]  /*0080*/  SHF.R.U32.HI R56, RZ, 0x5, R54 ;  /* 0x00000005ff387819 */ /* 0x004fca0000011636 */
[----:B------:R-:W1:Y:S02]  /*0090*/  SHFL.IDX PT, R0, R56, RZ, 0x1f ;  /* 0x00001fff38007589 */ /* 0x000e6400000e0000 */
[----:B-1----:R-:W-:Y:S01]  /*00a0*/  R2UR UR18, R0 ;  /* 0x00000000001272ca */ /* 0x002fe200000e0000 */
[----:B------:R-:W-:-:S14]  /*00b0*/  BRA.U UP0, `(.L_x_0) ;  /* 0x0000000100307547 */ /* 0x000fdc000b800000 */
[----:B------:R-:W1:Y:S02]  /*00c0*/  LDCU.64 UR4, c[0x0][0x988] ;  /* 0x00013100ff0477ac */ /* 0x000e640008000a00 */
[----:B-1----:R-:W-:-:S04]  /*00d0*/  UISETP.NE.U32.AND UP0, UPT, UR4, URZ, UPT ;  /* 0x000000ff0400728c */ /* 0x002fc8000bf05070 */
[----:B------:R-:W-:-:S09]  /*00e0*/  UISETP.NE.AND.EX UP0, UPT, UR5, URZ, UPT, UP0 ;  /* 0x000000ff0500728c */ /* 0x000fd2000bf05300 */
[----:B------:R-:W-:Y:S05]  /*00f0*/  BRA.U !UP0, `(.L_x_1) ;  /* 0x0000000108147547 */ /* 0x000fea000b800000 */
[----:B------:R-:W1:Y:S01]  /*0100*/  LDC.64 R2, c[0x0][0x988] ;  /* 0x00026200ff027b82 */ /* 0x000e620000000a00 */
[----:B------:R-:W1:Y:S02]  /*0110*/  LDCU.64 UR4, c[0x0][0x358] ;  /* 0x00006b00ff0477ac */ /* 0x000e640008000a00 */
[----:B-1----:R1:W5:Y:S01]  /*0120*/  LDG.E R27, desc[UR4][R2.64] ;  /* 0x00000004021b7981 */ /* 0x002362000c1e1900 */
[----:B------:R-:W-:Y:S01]  /*0130*/  HFMA2 R55, -RZ, RZ, 0, 5.9604644775390625e-08 ;  /* 0x00000001ff377431 */ /* 0x000fe200000001ff */
[----:B------:R-:W-:Y:S05]  /*0140*/  BRA `(.L_x_0) ;  /* 0x00000000000c7947 */ /* 0x000fea0003800000 */
.L_x_1:
[----:B------:R-:W1:Y:S01]  /*0150*/  LDCU UR4, c[0x0][0x980] ;  /* 0x00013000ff0477ac */ /* 0x000e620008000800 */
[----:B------:R-:W-:Y:S01]  /*0160*/  HFMA2 R55, -RZ, RZ, 0, 5.9604644775390625e-08 ;  /* 0x00000001ff377431 */ /* 0x000fe200000001ff */
[----:B-1----:R-:W-:-:S07]  /*0170*/  MOV R27, UR4 ;  /* 0x00000004001b7c02 */ /* 0x002fce0008000f00 */
.L_x_0:
[----:B------:R-:W2:Y:S02]  /*0180*/  LDCU.64 UR4, c[0x0][0x9b0] ;  /* 0x00013600ff0477ac */ /* 0x000ea40008000a00 */
[----:B--2---:R-:W-:-:S04]  /*0190*/  UISETP.NE.U32.AND UP0, UPT, UR4, URZ, UPT ;  /* 0x000000ff0400728c */ /* 0x004fc8000bf05070 */
[----:B------:R-:W-:-:S09]  /*01a0*/  UISETP.NE.AND.EX UP0, UPT, UR5, URZ, UPT, UP0 ;  /* 0x000000ff0500728c */ /* 0x000fd2000bf05300 */
[----:B------:R-:W-:Y:S05]  /*01b0*/  BRA.U UP0, `(.L_x_2) ;  /* 0x0000000100287547 */ /* 0x000fea000b800000 */
[----:B------:R-:W2:Y:S02]  /*01c0*/  LDCU.64 UR4, c[0x0][0x9a8] ;  /* 0x00013500ff0477ac */ /* 0x000ea40008000a00 */
[----:B--2---:R-:W-:-:S04]  /*01d0*/  UISETP.NE.U32.AND UP0, UPT, UR4, URZ, UPT ;  /* 0x000000ff0400728c */ /* 0x004fc8000bf05070 */
[----:B------:R-:W-:-:S09]  /*01e0*/  UISETP.NE.AND.EX UP0, UPT, UR5, URZ, UPT, UP0 ;  /* 0x000000ff0500728c */ /* 0x000fd2000bf05300 */
[----:B------:R-:W-:Y:S05]  /*01f0*/  BRA.U !UP0, `(.L_x_3) ;  /* 0x0000000108107547 */ /* 0x000fea000b800000 */
[----:B------:R-:W2:Y:S01]  /*0200*/  LDC.64 R24, c[0x0][0x9a8] ;  /* 0x00026a00ff187b82 */ /* 0x000ea20000000a00 */
[----:B------:R-:W2:Y:S02]  /*0210*/  LDCU.64 UR4, c[0x0][0x358] ;  /* 0x00006b00ff0477ac */ /* 0x000ea40008000a00 */
[----:B--2---:R2:W5:Y:S01]  /*0220*/  LDG.E R24, desc[UR4][R24.64] ;  /* 0x0000000418187981 */ /* 0x004562000c1e1900 */
[----:B------:R-:W-:Y:S05]  /*0230*/  BRA `(.L_x_2) ;  /* 0x0000000000087947 */ /* 0x000fea0003800000 */
.L_x_3:
[----:B------:R-:W2:Y:S02]  /*0240*/  LDCU UR4, c[0x0][0x9a0] ;  /* 0x00013400ff0477ac */ /* 0x000ea40008000800 */
[----:B--2---:R-:W-:Y:S02]  /*0250*/  MOV R24, UR4 ;  /* 0x0000000400187c02 */ /* 0x004fe40008000f00 */
.L_x_2:
[----:B------:R-:W-:Y:S01]  /*0260*/  IMAD.U32 R0, RZ, RZ, UR18 ;  /* 0x00000012ff007e24 */ /* 0x000fe2000f8e00ff */
[----:B------:R-:W-:Y:S04]  /*0270*/  BSSY.RECONVERGENT B0, `(.L_x_4) ;  /* 0x000000c000007945 */ /* 0x000fe80003800200 */
[C---:B------:R-:W-:Y:S02]  /*0280*/  ISETP.NE.OR P1, PT, R0.reuse, 0x1, !P3 ;  /* 0x000000010000780c */ /* 0x040fe40005f25670 */
[----:B------:R-:W-:-:S11]  /*0290*/  ISETP.NE.OR P0, PT, R0, 0x3, !P3 ;  /* 0x000000030000780c */ /* 0x000fd60005f05670 */
[----:B------:R-:W-:Y:S05]  /*02a0*/  @P1 BRA `(.L_x_5) ;  /* 0x0000000000201947 */ /* 0x000fea0003800000 */
[----:B------:R-:W3:Y:S02]  /*02b0*/  LDCU.64 UR4, c[0x0][0x348] ;  /* 0x00006900ff0477ac */ /* 0x000ee40008000a00 */
[----:B---3--:R-:W-:Y:S02]  /*02c0*/  UIADD3 UR6, UP1, UPT, UR4, 0x80, URZ ;  /* 0x0000008004067890 */ /* 0x008fe4000ff3e0ff */
[----:B------:R-:W-:Y:S02]  /*02d0*/  UIADD3 UR4, UP0, UPT, UR4, 0x180, URZ ;  /* 0x0000018004047890 */ /* 0x000fe4000ff1e0ff */
[----:B------:R-:W-:Y:S02]  /*02e0*/  UIADD3.X UR7, UPT, UPT, URZ, UR5, URZ, UP1, !UPT ;  /* 0x00000005ff077290 */ /* 0x000fe40008ffe4ff */
[----:B------:R-:W-:-:S07]  /*02f0*/  UIADD3.X UR5, UPT, UPT, URZ, UR5, URZ, UP0, !UPT ;  /* 0x00000005ff057290 */ /* 0x000fce00087fe4ff */
[----:B------:R3:W-:Y:S02]  /*0300*/  UTMACCTL.PF [UR6] ;  /* 0x00000000060079b9 */ /* 0x0007e40008040000 */
[----:B------:R3:W-:Y:S02]  /*0310*/  UTMACCTL.PF [UR4] ;  /* 0x00000000040079b9 */ /* 0x0007e40008040000 */
[----:B---3--:R-:W-:Y:S01]  /*0320*/  NOP ;  /* 0x0000000000007918 */ /* 0x008fe20000000000 */
.L_x_5:
[----:B------:R-:W-:Y:S05]  /*0330*/  BSYNC.RECONVERGENT B0 ;  /* 0x0000000000007941 */ /* 0x000fea0003800200 */
.L_x_4:
[----:B------:R-:W-:Y:S04]  /*0340*/  BSSY.RECONVERGENT B0, `(.L_x_6) ;  /* 0x000000a000007945 */ /* 0x000fe80003800200 */
        /* <DEDUP_REMOVED lines=9> */
.L_x_7:
[----:B------:R-:W-:Y:S05]  /*03e0*/  BSYNC.RECONVERGENT B0 ;  /* 0x0000000000007941 */ /* 0x000fea0003800200 */
.L_x_6:
[----:B------:R-:W3:Y:S01]  /*03f0*/  LDCU.64 UR4, c[0x0][0x988] ;  /* 0x00013100ff0477ac */ /* 0x000ee20008000a00 */
[----:B------:R-:W-:Y:S02]  /*0400*/  UISETP.EQ.U32.AND UP2, UPT, UR8, URZ, UPT ;  /* 0x000000ff0800728c */ /* 0x000fe4000bf42070 */
[----:B------:R-:W-:Y:S02]  /*0410*/  UPLOP3.LUT UP3, UPT, UPT, UPT, UPT, 0x80, 0x8 ;  /* 0x000000000008789c */ /* 0x000fe40003f6f070 */
[----:B---3--:R-:W-:-:S04]  /*0420*/  UISETP.NE.U32.AND UP0, UPT, UR4, URZ, UPT ;  /* 0x000000ff0400728c */ /* 0x008fc8000bf05070 */
[----:B------:R-:W-:-:S04]  /*0430*/  UISETP.NE.AND.EX UP1, UPT, UR5, URZ, UPT, UP0 ;  /* 0x000000ff0500728c */ /* 0x000fc8000bf25300 */
[----:B------:R-:W-:-:S04]  /*0440*/  UISETP.EQ.OR.EX UP4, UPT, UR9, URZ, !UP1, UP2 ;  /* 0x000000ff0900728c */ /* 0x000fc8000cf82720 */
[----:B------:R-:W-:-:S06]  /*0450*/  UP2UR UR4, UPR, URZ, 0x10 ;  /* 0x00000010ff047883 */ /* 0x000fcc0008000000 */
[----:B------:R-:W-:Y:S01]  /*0460*/  MOV R59, UR4 ;  /* 0x00000004003b7c02 */ /* 0x000fe20008000f00 */
[----:B------:R-:W-:Y:S06]  /*0470*/  BRA.U !UP4, `(.L_x_8) ;  /* 0x000000010c207547 */ /* 0x000fec000b800000 */
[----:B------:R-:W-:Y:S01]  /*0480*/  UISETP.NE.U32.AND UP2, UPT, UR8, URZ, UPT ;  /* 0x000000ff0800728c */ /* 0x000fe2000bf45070 */
[----:B-----5:R-:W-:Y:S01]  /*0490*/  FSETP.NEU.AND P0, PT, R27, RZ, PT ;  /* 0x000000ff1b00720b */ /* 0x020fe20003f0d000 */
[----:B------:R-:W-:Y:S02]  /*04a0*/  USEL UR4, URZ, 0xffffffff, UP1 ;  /* 0xffffffffff047887 */ /* 0x000fe40008800000 */
[----:B------:R-:W-:-:S10]  /*04b0*/  UISETP.NE.AND.EX UP2, UPT, UR9, URZ, UPT, UP2 ;  /* 0x000000ff0900728c */ /* 0x000fd4000bf45320 */
[----:B------:R-:W-:Y:S01]  /*04c0*/  VOTEU.ANY UP0, P0 ;  /* 0x0000000000ff7886 */ /* 0x000fe20000000100 */
[----:B------:R-:W-:-:S04]  /*04d0*/  @!UP2 USEL UR4, URZ, 0xffffffff, UP0 ;  /* 0xffffffffff04a887 */ /* 0x000fc80008000000 */
[----:B------:R-:W-:-:S04]  /*04e0*/  ULOP3.LUT UR4, UR4, 0x1, URZ, 0xc0, !UPT ;  /* 0x0000000104047892 */ /* 0x000fc8000f8ec0ff */
[----:B------:R-:W-:-:S11]  /*04f0*/  UISETP.NE.U32.AND UP3, UPT, UR4, 0x1, UPT ;  /* 0x000000010400788c */ /* 0x000fd6000bf65070 */
.L_x_8:
[----:B-1----:R-:W1:Y:S01]  /*0500*/  SHFL.IDX PT, R2, R56, RZ, 0x1f ;  /* 0x00001fff38027589 */ /* 0x002e6200000e0000 */
[----:B------:R-:W-:-:S04]  /*0510*/  UISETP.NE.AND UP0, UPT, UR18, 0x2, UPT ;  /* 0x000000021200788c */ /* 0x000fc8000bf05270 */
[----:B------:R-:W-:Y:S01]  /*0520*/  USEL UR55, URZ, 0x1, UP0 ;  /* 0x00000001ff377887 */ /* 0x000fe20008000000 */
[----:B-1----:R-:W-:-:S13]  /*0530*/  ISETP.NE.AND P0, PT, R2, RZ, PT ;  /* 0x000000ff0200720c */ /* 0x002fda0003f05270 */
[----:B------:R-:W-:Y:S05]  /*0540*/  @P0 BRA `(.L_x_9) ;  /* 0x0000000000bc0947 */ /* 0x000fea0003800000 */
[----:B------:R-:W-:Y:S01]  /*0550*/  ELECT P0, URZ, PT ;  /* 0x0000000000ff782f */ /* 0x000fe20003800000 */
[----:B------:R-:W-:-:S12]  /*0560*/  BSSY.RECONVERGENT B0, `(.L_x_9) ;  /* 0x000002d000007945 */ /* 0x000fd80003800200 */
[----:B------:R-:W-:Y:S05]  /*0570*/  @!P0 BRA `(.L_x_10) ;  /* 0x0000000000ac8947 */ /* 0x000fea0003800000 */
[----:B------:R-:W1:Y:S01]  /*0580*/  S2UR UR4, SR_CgaCtaId ;  /* 0x00000000000479c3 */ /* 0x000e620000008800 */
[----:B------:R-:W-:Y:S01]  /*0590*/  UMOV UR5, 0x400 ;  /* 0x0000040000057882 */ /* 0x000fe20000000000 */
[----:B------:R-:W-:Y:S02]  /*05a0*/  UMOV UR6, 0x1 ;  /* 0x0000000100067882 */ /* 0x000fe40000000000 */
[----:B------:R-:W-:-:S04]  /*05b0*/  UIADD3 UR6, UPT, UPT, -UR6, 0x100000, URZ ;  /* 0x0010000006067890 */ /* 0x000fc8000fffe1ff */
[----:B------:R-:W-:Y:S02]  /*05c0*/  USHF.L.U32 UR7, UR6, 0xb, URZ ;  /* 0x0000000b06077899 */ /* 0x000fe400080006ff */
[----:B------:R-:W-:Y:S02]  /*05d0*/  USHF.L.U32 UR6, UR6, 0x1, URZ ;  /* 0x0000000106067899 */ /* 0x000fe400080006ff */
[----:B-1----:R-:W-:Y:S01]  /*05e0*/  ULEA UR4, UR4, UR5, 0x18 ;  /* 0x0000000504047291 */ /* 0x002fe2000f8ec0ff */
[----:B------:R-:W1:Y:S11]  /*05f0*/  FENCE.VIEW.ASYNC.S ;  /* 0x00000000000073c6 */ /* 0x000e760000000000 */
[----:B-1----:R1:W3:Y:S01]  /*0600*/  SYNCS.EXCH.64 URZ, [UR4], UR6 ;  /* 0x0000000604ff75b2 */ /* 0x0022e20008000100 */
[----:B------:R1:W4:Y:S01]  /*0610*/  SYNCS.EXCH.64 URZ, [UR4+0x88], UR6 ;  /* 0x0000880604ff75b2 */ /* 0x0003220008000100 */
[----:B------:R1:W1:Y:S01]  /*0620*/  SYNCS.EXCH.64 URZ, [UR4+0x8], UR6 ;  /* 0x0000080604ff75b2 */ /* 0x0002620008000100 */
        /* <DEDUP_REMOVED lines=31> */
[----:B---34-:R-:W-:Y:S01]  /*0820*/  NOP ;  /* 0x0000000000007918 */ /* 0x018fe20000000000 */
.L_x_10:
[----:B-1----:R-:W-:Y:S05]  /*0830*/  BSYNC.RECONVERGENT B0 ;  /* 0x0000000000007941 */ /* 0x002fea0003800200 */
.L_x_9:
[----:B------:R-:W1:Y:S01]  /*0840*/  SHFL.IDX PT, R2, R56, RZ, 0x1f ;  /* 0x00001fff38027589 */ /* 0x000e6200000e0000 */
[----:B------:R-:W-:Y:S01]  /*0850*/  NOP ;  /* 0x0000000000007918 */ /* 0x000fe20000000000 */
[----:B-1----:R-:W-:-:S13]  /*0860*/  ISETP.NE.AND P0, PT, R2, 0x1, PT ;  /* 0x000000010200780c */ /* 0x002fda0003f05270 */
[----:B------:R-:W-:Y:S05]  /*0870*/  @P0 BRA `(.L_x_11) ;  /* 0x0000000000580947 */ /* 0x000fea0003800000 */
[----:B------:R-:W1:Y:S01]  /*0880*/  S2UR UR4, SR_CgaCtaId ;  /* 0x00000000000479c3 */ /* 0x000e620000008800 */
[----:B------:R-:W-:Y:S01]  /*0890*/  UMOV UR5, 0x400 ;  /* 0x0000040000057882 */ /* 0x000fe20000000000 */
[----:B------:R-:W-:Y:S01]  /*08a0*/  UMOV UR8, 0x20 ;  /* 0x0000002000087882 */ /* 0x000fe20000000000 */
[----:B------:R-:W-:Y:S01]  /*08b0*/  UMOV UR6, 0x80 ;  /* 0x0000008000067882 */ /* 0x000fe20000000000 */
[----:B------:R-:W-:-:S04]  /*08c0*/  UIADD3 UR8, UPT, UPT, -UR8, 0x100000, URZ ;  /* 0x0010000008087890 */ /* 0x000fc8000fffe1ff */
[----:B------:R-:W-:Y:S02]  /*08d0*/  USHF.L.U32 UR9, UR8, 0xb, URZ ;  /* 0x0000000b08097899 */ /* 0x000fe400080006ff */
[----:B------:R-:W-:Y:S02]  /*08e0*/  USHF.L.U32 UR8, UR8, 0x1, URZ ;  /* 0x0000000108087899 */ /* 0x000fe400080006ff */
[----:B------:R-:W-:-:S04]  /*08f0*/  UIADD3 UR6, UPT, UPT, -UR6, 0x100000, URZ ;  /* 0x0010000006067890 */ /* 0x000fc8000fffe1ff */
[----:B------:R-:W-:Y:S02]  /*0900*/  USHF.L.U32 UR7, UR6, 0xb, URZ ;  /* 0x0000000b06077899 */ /* 0x000fe400080006ff */
[----:B------:R-:W-:Y:S01]  /*0910*/  USHF.L.U32 UR6, UR6, 0x1, URZ ;  /* 0x0000000106067899 */ /* 0x000fe200080006ff */
[----:B------:R-:W-:Y:S01]  /*0920*/  ELECT P0, URZ, PT ;  /* 0x0000000000ff782f */ /* 0x000fe20003800000 */
[----:B-1----:R-:W-:Y:S01]  /*0930*/  ULEA UR4, UR4, UR5, 0x18 ;  /* 0x0000000504047291 */ /* 0x002fe2000f8ec0ff */
[----:B------:R-:W1:Y:S11]  /*0940*/  FENCE.VIEW.ASYNC.S ;  /* 0x00000000000073c6 */ /* 0x000e760000000000 */
[----:B-1----:R1:W3:Y:S01]  /*0950*/  SYNCS.EXCH.64 URZ, [UR4+0x110], UR8 ;  /* 0x0001100804ff75b2 */ /* 0x0022e20008000100 */
[----:B------:R1:W4:Y:S01]  /*0960*/  SYNCS.EXCH.64 URZ, [UR4+0x130], UR6 ;  /* 0x0001300604ff75b2 */ /* 0x0003220008000100 */
[----:B------:R1:W1:Y:S01]  /*0970*/  SYNCS.EXCH.64 URZ, [UR4+0x118], UR8 ;  /* 0x0001180804ff75b2 */ /* 0x0002620008000100 */
[----:B------:R1:W1:Y:S01]  /*0980*/  SYNCS.EXCH.64 URZ, [UR4+0x138], UR6 ;  /* 0x0001380604ff75b2 */ /* 0x0002620008000100 */
[----:B------:R1:W1:Y:S01]  /*0990*/  SYNCS.EXCH.64 URZ, [UR4+0x120], UR8 ;  /* 0x0001200804ff75b2 */ /* 0x0002620008000100 */
[----:B------:R1:W1:Y:S01]  /*09a0*/  SYNCS.EXCH.64 URZ, [UR4+0x140], UR6 ;  /* 0x0001400604ff75b2 */ /* 0x0002620008000100 */
[----:B------:R1:W1:Y:S01]  /*09b0*/  SYNCS.EXCH.64 URZ, [UR4+0x128], UR8 ;  /* 0x0001280804ff75b2 */ /* 0x0002620008000100 */
[----:B------:R1:W1:Y:S01]  /*09c0*/  SYNCS.EXCH.64 URZ, [UR4+0x148], UR6 ;  /* 0x0001480604ff75b2 */ /* 0x0002620008000100 */
[----:B------:R-:W-:Y:S01]  /*09d0*/  NOP ;  /* 0x0000000000007918 */ /* 0x000fe20000000000 */
.L_x_11:
[----:B------:R-:W2:Y:S01]  /*09e0*/  SHFL.IDX PT, R2, R56, RZ, 0x1f ;  /* 0x00001fff38027589 */ /* 0x000ea200000e0000 */
[----:B------:R-:W-:Y:S01]  /*09f0*/  NOP ;  /* 0x0000000000007918 */ /* 0x000fe20000000000 */
[----:B--2---:R-:W-:-:S13]  /*0a00*/  ISETP.NE.AND P0, PT, R2, 0x3, PT ;  /* 0x000000030200780c */ /* 0x004fda0003f05270 */
[----:B------:R-:W-:Y:S05]  /*0a10*/  @P0 BRA `(.L_x_12) ;  /* 0x0000000000300947 */ /* 0x000fea0003800000 */
[----:B-1----:R-:W1:Y:S01]  /*0a20*/  S2UR UR4, SR_CgaCtaId ;  /* 0x00000000000479c3 */ /* 0x002e620000008800 */
[----:B------:R-:W-:Y:S01]  /*0a30*/  UMOV UR6, 0x400 ;  /* 0x0000040000067882 */ /* 0x000fe20000000000 */
[----:B------:R-:W-:Y:S01]  /*0a40*/  UMOV UR5, 0x20 ;  /* 0x0000002000057882 */ /* 0x000fe20000000000 */
[----:B------:R-:W-:Y:S01]  /*0a50*/  ELECT P0, URZ, PT ;  /* 0x0000000000ff782f */ /* 0x000fe20003800000 */
[----:B-1----:R-:W-:Y:S02]  /*0a60*/  ULEA UR6, UR4, UR6, 0x18 ;  /* 0x0000000604067291 */ /* 0x002fe4000f8ec0ff */
[----:B------:R-:W-:-:S04]  /*0a70*/  UIADD3 UR4, UPT, UPT, -UR5, 0x100000, URZ ;  /* 0x0010000005047890 */ /* 0x000fc8000fffe1ff */
[----:B------:R-:W-:Y:S02]  /*0a80*/  USHF.L.U32 UR5, UR4, 0xb, URZ ;  /* 0x0000000b04057899 */ /* 0x000fe400080006ff */
[----:B------:R-:W-:Y:S01]  /*0a90*/  USHF.L.U32 UR4, UR4, 0x1, URZ ;  /* 0x0000000104047899 */ /* 0x000fe200080006ff */
[----:B------:R-:W1:Y:S11]  /*0aa0*/  FENCE.VIEW.ASYNC.S ;  /* 0x00000000000073c6 */ /* 0x000e760000000000 */
[----:B-1----:R2:W1:Y:S01]  /*0ab0*/  SYNCS.EXCH.64 URZ, [UR6+0x150], UR4 ;  /* 0x0001500406ff75b2 */ /* 0x0024620008000100 */
[----:B------:R2:W1:Y:S02]  /*0ac0*/  SYNCS.EXCH.64 URZ, [UR6+0x158], UR4 ;  /* 0x0001580406ff75b2 */ /* 0x0004640008000100 */
[----:B--2---:R-:W-:Y:S01]  /*0ad0*/  NOP ;  /* 0x0000000000007918 */ /* 0x004fe20000000000 */
.L_x_12:
[----:B------:R-:W2:Y:S01]  /*0ae0*/  SHFL.IDX PT, R2, R56, RZ, 0x1f ;  /* 0x00001fff38027589 */ /* 0x000ea200000e0000 */
[----:B------:R-:W-:Y:S01]  /*0af0*/  NOP ;  /* 0x0000000000007918 */ /* 0x000fe20000000000 */
[----:B--2---:R-:W-:-:S13]  /*0b00*/  ISETP.NE.AND P0, PT, R2, 0x4, PT ;  /* 0x000000040200780c */ /* 0x004fda0003f05270 */
[----:B------:R-:W-:Y:S05]  /*0b10*/  @P0 BRA `(.L_x_13) ;  /* 0x0000000000440947 */ /* 0x000fea0003800000 */
[----:B-1----:R-:W1:Y:S01]  /*0b20*/  S2UR UR6, SR_CgaCtaId ;  /* 0x00000000000679c3 */ /* 0x002e620000008800 */
[----:B------:R-:W-:Y:S01]  /*0b30*/  UMOV UR4, 0x100 ;  /* 0x0000010000047882 */ /* 0x000fe20000000000 */
[----:B------:R-:W-:Y:S01]  /*0b40*/  UMOV UR5, 0x400 ;  /* 0x0000040000057882 */ /* 0x000fe20000000000 */
[----:B------:R-:W-:Y:S01]  /*0b50*/  USEL UR4, UR4, 0xe0, UP3 ;  /* 0x000000e004047887 */ /* 0x000fe20009800000 */
[----:B------:R-:W-:Y:S01]  /*0b60*/  UMOV UR8, 0x1 ;  /* 0x0000000100087882 */ /* 0x000fe20000000000 */
[----:B------:R-:W-:Y:S01]  /*0b70*/  ELECT P0, URZ, PT ;  /* 0x0000000000ff782f */ /* 0x000fe20003800000 */
[----:B------:R-:W-:-:S04]  /*0b80*/  UIADD3 UR8, UPT, UPT, -UR8, 0x100000, URZ ;  /* 0x0010000008087890 */ /* 0x000fc8000fffe1ff */
[----:B------:R-:W-:Y:S02]  /*0b90*/  USHF.L.U32 UR9, UR8, 0xb, URZ ;  /* 0x0000000b08097899 */ /* 0x000fe400080006ff */
[----:B------:R-:W-:Y:S02]  /*0ba0*/  USHF.L.U32 UR8, UR8, 0x1, URZ ;  /* 0x0000000108087899 */ /* 0x000fe400080006ff */
[----:B-1----:R-:W-:Y:S02]  /*0bb0*/  ULEA UR6, UR6, UR5, 0x18 ;  /* 0x0000000506067291 */ /* 0x002fe4000f8ec0ff */
[----:B------:R-:W-:-:S04]  /*0bc0*/  UIADD3 UR4, UPT, UPT, -UR4, 0x100000, URZ ;  /* 0x0010000004047890 */ /* 0x000fc8000fffe1ff */
[----:B------:R-:W-:Y:S02]  /*0bd0*/  USHF.L.U32 UR5, UR4, 0xb, URZ ;  /* 0x0000000b04057899 */ /* 0x000fe400080006ff */
[----:B------:R-:W-:Y:S01]  /*0be0*/  USHF.L.U32 UR4, UR4, 0x1, URZ ;  /* 0x0000000104047899 */ /* 0x000fe200080006ff */
[----:B------:R-:W1:Y:S03]  /*0bf0*/  FENCE.VIEW.ASYNC.S ;  /* 0x00000000000073c6 */ /* 0x000e660000000000 */
[----:B-1----:R2:W1:Y:S08]  /*0c00*/  SYNCS.EXCH.64 URZ, [UR6+0x160], UR8 ;  /* 0x0001600806ff75b2 */ /* 0x0024700008000100 */
[----:B------:R2:W1:Y:S02]  /*0c10*/  SYNCS.EXCH.64 URZ, [UR6+0x168], UR4 ;  /* 0x0001680406ff75b2 */ /* 0x0004640008000100 */
[----:B--2---:R-:W-:Y:S01]  /*0c20*/  NOP ;  /* 0x0000000000007918 */ /* 0x004fe20000000000 */
.L_x_13:
[----:B------:R-:W2:Y:S01]  /*0c30*/  SHFL.IDX PT, R2, R56, RZ, 0x1f ;  /* 0x00001fff38027589 */ /* 0x000ea200000e0000 */
[----:B------:R-:W1:Y:S01]  /*0c40*/  S2UR UR28, SR_CTAID.X ;  /* 0x00000000001c79c3 */ /* 0x000e620000002500 */
[----:B------:R-:W-:-:S07]  /*0c50*/  NOP ;  /* 0x0000000000007918 */ /* 0x000fce0000000000 */
[----:B------:R-:W1:Y:S01]  /*0c60*/  S2UR UR21, SR_CTAID.Y ;  /* 0x00000000001579c3 */ /* 0x000e620000002600 */
[----:B--2---:R-:W-:-:S13]  /*0c70*/  ISETP.NE.AND P0, PT, R2, 0x5, PT ;  /* 0x000000050200780c */ /* 0x004fda0003f05270 */
[----:B-1----:R-:W-:Y:S05]  /*0c80*/  @P0 BRA `(.L_x_14) ;  /* 0x0000000000480947 */ /* 0x002fea0003800000 */
        /* <DEDUP_REMOVED lines=13> */
[----:B-1----:R1:W2:Y:S01]  /*0d60*/  SYNCS.EXCH.64 URZ, [UR4+0x170], UR8 ;  /* 0x0001700804ff75b2 */ /* 0x0022a20008000100 */
[----:B------:R1:W1:Y:S01]  /*0d70*/  SYNCS.EXCH.64 URZ, [UR4+0x180], UR6 ;  /* 0x0001800604ff75b2 */ /* 0x0002620008000100 */
[----:B------:R1:W1:Y:S01]  /*0d80*/  SYNCS.EXCH.64 URZ, [UR4+0x178], UR8 ;  /* 0x0001780804ff75b2 */ /* 0x0002620008000100 */
[----:B------:R1:W1:Y:S01]  /*0d90*/  SYNCS.EXCH.64 URZ, [UR4+0x188], UR6 ;  /* 0x0001880604ff75b2 */ /* 0x0002620008000100 */
[----:B------:R-:W-:Y:S01]  /*0da0*/  NOP ;  /* 0x0000000000007918 */ /* 0x000fe20000000000 */
.L_x_14:
[----:B------:R-:W-:-:S05]  /*0db0*/  CS2R.32 R49, SR_CgaSize ;  /* 0x0000000000317805 */ /* 0x000fca0000008a00 */
[----:B------:R-:W-:-:S05]  /*0dc0*/  IMAD R49, R49, -0xa0, RZ ;  /* 0xffffff6031317824 */ /* 0x000fca00078e02ff */
[----:B------:R-:W-:-:S14]  /*0dd0*/  R2UR UR5, R49 ;  /* 0x00000000310572ca */ /* 0x000fdc00000e0000 */
[----:B------:R-:W3:Y:S01]  /*0de0*/  LDCU UR5, c[0x0][UR5+0x2b0] ;  /* 0x00005600050577ac */ /* 0x000ee20008000800 */
[----:B------:R-:W-:Y:S02]  /*0df0*/  I2FP.F32.U32 R49, UR28 ;  /* 0x0000001c00317c45 */ /* 0x000fe40008201000 */
[----:B------:R-:W-:-:S05]  /*0e00*/  CS2R.32 R3, SR_CgaSize ;  /* 0x0000000000037805 */ /* 0x000fca0000008a00 */
[----:B------:R-:W-:-:S06]  /*0e10*/  IMAD R3, R3, -0xa0, RZ ;  /* 0xffffff6003037824 */ /* 0x000fcc00078e02ff */
[----:B------:R-:W4:Y:S01]  /*0e20*/  LDC R3, c[0x0][R3+0x2a0] ;  /* 0x0000a80003037b82 */ /* 0x000f220000000800 */
[----:B------:R-:W-:Y:S02]  /*0e30*/  I2FP.F32.U32 R48, UR21 ;  /* 0x0000001500307c45 */ /* 0x000fe40008201000 */
[----:B------:R-:W-:-:S05]  /*0e40*/  CS2R.32 R2, SR_CgaSize ;  /* 0x0000000000027805 */ /* 0x000fca0000008a00 */
[----:B------:R-:W-:-:S05]  /*0e50*/  IMAD R2, R2, -0xa0, RZ ;  /* 0xffffff6002027824 */ /* 0x000fca00078e02ff */
[----:B-1----:R-:W-:-:S14]  /*0e60*/  R2UR UR4, R2 ;  /* 0x00000000020472ca */ /* 0x002fdc00000e0000 */
[----:B------:R-:W1:Y:S01]  /*0e70*/  LDCU UR4, c[0x0][UR4+0x2b4] ;  /* 0x00005680040477ac */ /* 0x000e620008000800 */
[----:B------:R-:W-:Y:S01]  /*0e80*/  NOP ;  /* 0x0000000000007918 */ /* 0x000fe20000000000 */
[----:B------:R-:W2:Y:S01]  /*0e90*/  LDCU UR19, c[0x0][0xc24] ;  /* 0x00018480ff1377ac */ /* 0x000ea20008000800 */
[----:B------:R-:W-:-:S05]  /*0ea0*/  CS2R.32 R2, SR_CgaSize ;  /* 0x0000000000027805 */ /* 0x000fca0000008a00 */
[----:B------:R-:W-:-:S06]  /*0eb0*/  IMAD R2, R2, -0xa0, RZ ;  /* 0xffffff6002027824 */ /* 0x000fcc00078e02ff */
[----:B------:R-:W4:Y:S01]  /*0ec0*/  LDC R2, c[0x0][R2+0x2a4] ;  /* 0x0000a90002027b82 */ /* 0x000f220000000800 */
[----:B---3--:R-:W-:-:S07]  /*0ed0*/  FMUL R49, R49, UR5 ;  /* 0x0000000531317c20 */ /* 0x008fce0008400000 */
[----:B------:R-:W3:Y:S01]  /*0ee0*/  S2UR UR50, SR_CTAID.Z ;  /* 0x00000000003279c3 */ /* 0x000ee20000002700 */
[----:B-1----:R-:W-:Y:S01]  /*0ef0*/  FMUL R48, R48, UR4 ;  /* 0x0000000430307c20 */ /* 0x002fe20008400000 */
[----:B------:R-:W1:Y:S01]  /*0f00*/  F2I.U32.TRUNC.NTZ R49, R49 ;  /* 0x0000003100317305 */ /* 0x000e62000020f000 */
[----:B--2---:R-:W-:-:S07]  /*0f10*/  UISETP.GE.AND UP0, UPT, UR19, 0x1, UPT ;  /* 0x000000011300788c */ /* 0x004fce000bf06270 */
[----:B------:R-:W2:Y:S01]  /*0f20*/  F2I.U32.TRUNC.NTZ R48, R48 ;  /* 0x0000003000307305 */ /* 0x000ea2000020f000 */
[----:B-1----:R-:W-:-:S05]  /*0f30*/  IADD3 R49, PT, PT, -R49, RZ, RZ ;  /* 0x000000ff31317210 */ /* 0x002fca0007ffe1ff */
[----:B----4-:R-:W-:Y:S01]  /*0f40*/  IMAD R49, R3, R49, UR28 ;  /* 0x0000001c03317e24 */ /* 0x010fe2000f8e0231 */
[----:B--2---:R-:W-:-:S05]  /*0f50*/  IADD3 R48, PT, PT, -R48, RZ, RZ ;  /* 0x000000ff30307210 */ /* 0x004fca0007ffe1ff */
[----:B------:R-:W-:Y:S01]  /*0f60*/  IMAD R48, R2, R48, UR21 ;  /* 0x0000001502307e24 */ /* 0x000fe2000f8e0230 */
[----:B------:R-:W-:Y:S06]  /*0f70*/  BAR.SYNC.DEFER_BLOCKING 0x0 ;  /* 0x0000000000007b1d */ /* 0x000fec0000010000 */
[----:B---3--:R-:W-:Y:S05]  /*0f80*/  BRA.U !UP0, `(.L_x_15) ;  /* 0x0000000108d47547 */ /* 0x008fea000b800000 */
[----:B------:R-:W1:Y:S01]  /*0f90*/  LDCU.128 UR24, c[0x0][0xc10] ;  /* 0x00018200ff1877ac */ /* 0x000e620008000c00 */
[----:B------:R-:W2:Y:S01]  /*0fa0*/  LDCU UR6, c[0x0][0x370] ;  /* 0x00006e00ff0677ac */ /* 0x000ea20008000800 */
[----:B------:R-:W3:Y:S01]  /*0fb0*/  LDCU UR4, c[0x0][0x374] ;  /* 0x00006e80ff0477ac */ /* 0x000ee20008000800 */
[----:B------:R-:W4:Y:S01]  /*0fc0*/  LDCU UR20, c[0x0][0xc0c] ;  /* 0x00018180ff1477ac */ /* 0x000f220008000800 */
[----:B------:R-:W4:Y:S01]  /*0fd0*/  LDCU UR5, c[0x0][0xc20] ;  /* 0x00018400ff0577ac */ /* 0x000f220008000800 */
[----:B------:R-:W4:Y:S01]  /*0fe0*/  LDCU.64 UR16, c[0x0][0xc28] ;  /* 0x00018500ff1077ac */ /* 0x000f220008000a00 */
[----:B-1----:R-:W-:Y:S02]  /*0ff0*/  UISETP.NE.AND UP0, UPT, UR26, 0x1, UPT ;  /* 0x000000011a00788c */ /* 0x002fe4000bf05270 */
[----:B---3--:R-:W-:Y:S02]  /*1000*/  UIMAD.WIDE.U32 UR8, UR4, UR27, URZ ;  /* 0x0000001b040872a5 */ /* 0x008fe4000f8e00ff */
[----:B--2---:R-:W-:-:S02]  /*1010*/  UIMAD.WIDE.U32 UR10, UR6, UR24, URZ ;  /* 0x00000018060a72a5 */ /* 0x004fc4000f8e00ff */
[----:B----4-:R-:W-:Y:S02]  /*1020*/  UISETP.NE.AND UP2, UPT, UR20, 0x1, UPT ;  /* 0x000000011400788c */ /* 0x010fe4000bf45270 */
[----:B------:R-:W-:Y:S01]  /*1030*/  UISETP.NE.AND UP4, UPT, UR19, 0x1, UPT ;  /* 0x000000011300788c */ /* 0x000fe2000bf85270 */
[----:B------:R-:W-:Y:S02]  /*1040*/  UMOV UR8, UR9 ;  /* 0x0000000900087c82 */ /* 0x000fe40008000000 */
[----:B------:R-:W-:Y:S01]  /*1050*/  UMOV UR10, UR11 ;  /* 0x0000000b000a7c82 */ /* 0x000fe20008000000 */
[----:B------:R-:W-:Y:S02]  /*1060*/  @UP0 USHF.R.U32.HI UR4, URZ, UR5, UR8 ;  /* 0x00000005ff040299 */ /* 0x000fe40008011608 */
[----:B------:R-:W-:Y:S02]  /*1070*/  UIMAD.WIDE.U32 UR12, UR21, UR27, URZ ;  /* 0x0000001b150c72a5 */ /* 0x000fe4000f8e00ff */
[----:B------:R-:W-:-:S02]  /*1080*/  UIMAD.WIDE.U32 UR8, UR4, UR16, URZ ;  /* 0x00000010040872a5 */ /* 0x000fc4000f8e00ff */
[----:B------:R-:W-:Y:S02]  /*1090*/  @UP2 USHF.R.U32.HI UR6, URZ, UR25, UR10 ;  /* 0x00000019ff062299 */ /* 0x000fe4000801160a */
[----:B------:R-:W-:Y:S02]  /*10a0*/  UIMAD.WIDE.U32 UR14, UR28, UR24, URZ ;  /* 0x000000181c0e72a5 */ /* 0x000fe4000f8e00ff */
[----:B------:R-:W-:Y:S01]  /*10b0*/  UIMAD.WIDE.U32 UR10, UR6, UR16, URZ ;  /* 0x00000010060a72a5 */ /* 0x000fe2000f8e00ff */
[----:B------:R-:W-:Y:S01]  /*10c0*/  UMOV UR12, UR13 ;  /* 0x0000000d000c7c82 */ /* 0x000fe20008000000 */
[----:B------:R-:W-:Y:S01]  /*10d0*/  UMOV UR8, UR9 ;  /* 0x0000000900087c82 */ /* 0x000fe20008000000 */
[----:B------:R-:W-:Y:S02]  /*10e0*/  USHF.R.U32.HI UR12, URZ, UR5, UR12 ;  /* 0x00000005ff0c7299 */ /* 0x000fe4000801160c */
[----:B------:R-:W-:Y:S01]  /*10f0*/  @UP4 USHF.R.U32.HI UR4, URZ, UR17, UR8 ;  /* 0x00000011ff044299 */ /* 0x000fe20008011608 */
[----:B------:R-:W-:Y:S01]  /*1100*/  UMOV UR14, UR15 ;  /* 0x0000000f000e7c82 */ /* 0x000fe20008000000 */
[----:B------:R-:W-:Y:S01]  /*1110*/  UMOV UR10, UR11 ;  /* 0x0000000b000a7c82 */ /* 0x000fe20008000000 */
[----:B------:R-:W-:-:S02]  /*1120*/  USHF.R.U32.HI UR14, URZ, UR25, UR14 ;  /* 0x00000019ff0e7299 */ /* 0x000fc4000801160e */
[----:B------:R-:W-:Y:S02]  /*1130*/  USEL UR5, UR21, UR12, !UP0 ;  /* 0x0000000c15057287 */ /* 0x000fe4000c000000 */
[----:B------:R-:W-:Y:S02]  /*1140*/  @UP4 USHF.R.U32.HI UR6, URZ, UR17, UR10 ;  /* 0x00000011ff064299 */ /* 0x000fe4000801160a */
[----:B------:R-:W-:Y:S02]  /*1150*/  UIMAD UR7, UR4, UR19, URZ ;  /* 0x00000013040772a4 */ /* 0x000fe4000f8e02ff */
[----:B------:R-:W-:Y:S02]  /*1160*/  USEL UR4, UR28, UR14, !UP2 ;  /* 0x0000000e1c047287 */ /* 0x000fe4000d000000 */
[----:B------:R-:W-:Y:S02]  /*1170*/  UIMAD UR10, UR6, UR19, URZ ;  /* 0x00000013060a72a4 */ /* 0x000fe4000f8e02ff */
[----:B------:R-:W-:-:S02]  /*1180*/  UISETP.GE.AND UP0, UPT, UR5, UR7, UPT ;  /* 0x000000070500728c */ /* 0x000fc4000bf06270 */
[----:B------:R-:W-:Y:S02]  /*1190*/  UIMAD.WIDE.U32 UR8, UR5, UR16, URZ ;  /* 0x00000010050872a5 */ /* 0x000fe4000f8e00ff */
[----:B------:R-:W-:Y:S02]  /*11a0*/  UISETP.GE.OR UP0, UPT, UR4, UR10, UP0 ;  /* 0x0000000a0400728c */ /* 0x000fe40008706670 */
[----:B------:R-:W-:Y:S02]  /*11b0*/  UIMAD.WIDE.U32 UR10, UR4, UR16, URZ ;  /* 0x00000010040a72a5 */ /* 0x000fe4000f8e00ff */
[----:B------:R-:W-:Y:S01]  /*11c0*/  UIADD3 UR10, UPT, UPT, -UR4, URZ, URZ ;  /* 0x000000ff040a7290 */ /* 0x000fe2000fffe1ff */
[----:B------:R-:W-:Y:S01]  /*11d0*/  UMOV UR8, UR9 ;  /* 0x0000000900087c82 */ /* 0x000fe20008000000 */
[----:B------:R-:W-:Y:S02]  /*11e0*/  UIADD3 UR9, UPT, UPT, -UR5, URZ, URZ ;  /* 0x000000ff05097290 */ /* 0x000fe4000fffe1ff */
[----:B------:R-:W-:-:S03]  /*11f0*/  USHF.R.U32.HI UR8, URZ, UR17, UR8 ;  /* 0x00000011ff087299 */ /* 0x000fc60008011608 */
[----:B------:R-:W-:Y:S01]  /*1200*/  @!UP0 UMOV UR7, UR11 ;  /* 0x0000000b00078c82 */ /* 0x000fe20008000000 */
[----:B------:R-:W-:Y:S02]  /*1210*/  UIMAD UR21, UR26, UR9, UR21 ;  /* 0x000000091a1572a4 */ /* 0x000fe4000f8e0215 */
[----:B------:R-:W-:Y:S02]  /*1220*/  USEL UR8, UR5, UR8, !UP4 ;  /* 0x0000000805087287 */ /* 0x000fe4000e000000 */
[----:B------:R-:W-:Y:S02]  /*1230*/  @!UP0 USHF.R.U32.HI UR7, URZ, UR17, UR7 ;  /* 0x00000011ff078299 */ /* 0x000fe40008011607 */
[----:B------:R-:W-:Y:S02]  /*1240*/  UIADD3 UR9, UPT, UPT, -UR8, URZ, URZ ;  /* 0x000000ff08097290 */ /* 0x000fe4000fffe1ff */
[----:B------:R-:W-:Y:S02]  /*1250*/  @!UP0 USEL UR7, UR4, UR7, !UP4 ;  /* 0x0000000704078287 */ /* 0x000fe4000e000000 */
[----:B------:R-:W-:-:S02]  /*1260*/  UIMAD UR9, UR19, UR9, UR5 ;  /* 0x00000009130972a4 */ /* 0x000fc4000f8e0205 */
[----:B------:R-:W-:Y:S02]  /*1270*/  @!UP0 UIADD3 UR8, UPT, UPT, UR8, -UR7, URZ ;  /* 0x8000000708088290 */ /* 0x000fe4000fffe0ff */
[----:B------:R-:W-:Y:S02]  /*1280*/  @!UP0 UIMAD UR7, UR9, UR6, UR7 ;  /* 0x00000006090782a4 */ /* 0x000fe4000f8e0207 */
[----:B------:R-:W-:Y:S02]  /*1290*/  @!UP0 UIMAD UR5, UR8, UR19, UR4 ;  /* 0x00000013080582a4 */ /* 0x000fe4000f8e0204 */
[----:B------:R-:W-:Y:S02]  /*12a0*/  UIMAD UR6, UR20, UR10, UR28 ;  /* 0x0000000a140672a4 */ /* 0x000fe4000f8e021c */
[----:B------:R-:W-:Y:S01]  /*12b0*/  UIMAD UR21, UR5, UR26, UR21 ;  /* 0x0000001a051572a4 */ /* 0x000fe2000f8e0215 */
[----:B------:R-:W-:Y:S02]  /*12c0*/  @!UP0 UMOV UR4, UR7 ;  /* 0x0000000700048c82 */ /* 0x000fe40008000000 */
[----:B------:R-:W-:-:S12]  /*12d0*/  UIMAD UR28, UR4, UR20, UR6 ;  /* 0x00000014041c72a4 */ /* 0x000fd8000f8e0206 */
.L_x_15:
[----:B------:R-:W1:Y:S02]  /*12e0*/  LDCU UR4, c[0x0][0xc30] ;  /* 0x00018600ff0477ac */ /* 0x000e640008000800 */
[----:B-1----:R-:W-:-:S09]  /*12f0*/  UISETP.NE.AND UP0, UPT, UR4, 0x1, UPT ;  /* 0x000000010400788c */ /* 0x002fd2000bf05270 */
[----:B------:R-:W-:Y:S05]  /*1300*/  BRA.U UP0, `(.L_x_16) ;  /* 0x0000000100447547 */ /* 0x000fea000b800000 */
[----:B------:R-:W1:Y:S01]  /*1310*/  LDCU.128 UR8, c[0x0][0xc10] ;  /* 0x00018200ff0877ac */ /* 0x000e620008000c00 */
[----:B------:R-:W2:Y:S01]  /*1320*/  LDCU UR12, c[0x0][0xc0c] ;  /* 0x00018180ff0c77ac */ /* 0x000ea20008000800 */
[----:B------:R-:W3:Y:S01]  /*1330*/  LDCU UR13, c[0x0][0xc20] ;  /* 0x00018400ff0d77ac */ /* 0x000ee20008000800 */
[----:B-1----:R-:W-:Y:S02]  /*1340*/  UIMAD.WIDE.U32 UR6, UR28, UR8, URZ ;  /* 0x000000081c0672a5 */ /* 0x002fe4000f8e00ff */
[----:B------:R-:W-:Y:S02]  /*1350*/  UIMAD.WIDE.U32 UR4, UR21, UR11, URZ ;  /* 0x0000000b150472a5 */ /* 0x000fe4000f8e00ff */
[----:B--2---:R-:W-:Y:S02]  /*1360*/  UISETP.NE.AND UP2, UPT, UR12, 0x1, UPT ;  /* 0x000000010c00788c */ /* 0x004fe4000bf45270 */
[----:B------:R-:W-:Y:S01]  /*1370*/  UISETP.NE.AND UP0, UPT, UR10, 0x1, UPT ;  /* 0x000000010a00788c */ /* 0x000fe2000bf05270 */
[----:B------:R-:W-:-:S02]  /*1380*/  UMOV UR6, UR7 ;  /* 0x0000000700067c82 */ /* 0x000fc40008000000 */
[----:B------:R-:W-:Y:S01]  /*1390*/  UMOV UR4, UR5 ;  /* 0x0000000500047c82 */ /* 0x000fe20008000000 */
[----:B------:R-:W-:Y:S02]  /*13a0*/  USHF.R.U32.HI UR6, URZ, UR9, UR6 ;  /* 0x00000009ff067299 */ /* 0x000fe40008011606 */
[----:B---3--:R-:W-:Y:S02]  /*13b0*/  USHF.R.U32.HI UR4, URZ, UR13, UR4 ;  /* 0x0000000dff047299 */ /* 0x008fe40008011604 */
[----:B------:R-:W-:Y:S02]  /*13c0*/  USEL UR5, UR28, UR6, !UP2 ;  /* 0x000000061c057287 */ /* 0x000fe4000d000000 */
[----:B------:R-:W-:-:S04]  /*13d0*/  USEL UR4, UR21, UR4, !UP0 ;  /* 0x0000000415047287 */ /* 0x000fc8000c000000 */
[----:B------:R-:W-:Y:S02]  /*13e0*/  UIADD3 UR6, UPT, UPT, UR5, -UR4, URZ ;  /* 0x8000000405067290 */ /* 0x000fe4000fffe0ff */
[----:B------:R-:W-:Y:S02]  /*13f0*/  UIADD3 UR4, UPT, UPT, -UR5, UR4, URZ ;  /* 0x0000000405047290 */ /* 0x000fe4000fffe1ff */
[----:B------:R-:W-:Y:S02]  /*1400*/  UIMAD UR21, UR6, UR10, UR21 ;  /* 0x0000000a061572a4 */ /* 0x000fe4000f8e0215 */
[----:B------:R-:W-:-:S12]  /*1410*/  UIMAD UR28, UR4, UR12, UR28 ;  /* 0x0000000c041c72a4 */ /* 0x000fd8000f8e021c */
.L_x_16:
[----:B------:R-:W-:Y:S01]  /*1420*/  BAR.SYNC.DEFER_BLOCKING 0x0 ;  /* 0x0000000000007b1d */ /* 0x000fe20000010000 */
[----:B------:R-:W-:Y:S01]  /*1430*/  UISETP.NE.AND UP0, UPT, UR18, 0x2, UPT ;  /* 0x000000021200788c */ /* 0x000fe2000bf05270 */
[----:B------:R-:W-:Y:S02]  /*1440*/  ISETP.NE.OR P3, PT, R0, 0x2, !P3 ;  /* 0x000000020000780c */ /* 0x000fe40005f65670 */
[----:B------:R-:W-:Y:S02]  /*1450*/  LOP3.LUT R0, R54, 0x1f, RZ, 0xc0, !PT ;  /* 0x0000001f36007812 */ /* 0x000fe400078ec0ff */
[----:B------:R-:W1:Y:S04]  /*1460*/  LDCU UR39, c[0x0][0xc24] ;  /* 0x00018480ff2777ac */ /* 0x000e680008000800 */
[----:B------:R-:W-:Y:S05]  /*1470*/  BRA.U UP0, `(.L_x_17) ;  /* 0x0000002500a07547 */ /* 0x000fea000b800000 */
[----:B------:R-:W2:Y:S01]  /*1480*/  LDCU UR7, c[0x0][0x394] ;  /* 0x00007280ff0777ac */ /* 0x000ea20008000800 */
[----:B------:R-:W-:Y:S01]  /*1490*/  PLOP3.LUT P1, PT, PT, PT, UP3, 0x80, 0x8 ;  /* 0x000000000008781c */ /* 0x000fe20003f2f038 */
[----:B------:R-:W-:Y:S01]  /*14a0*/  IMAD.MOV.U32 R2, RZ, RZ, RZ ;  /* 0x000000ffff027224 */ /* 0x000fe200078e00ff */
[----:B------:R-:W-:Y:S01]  /*14b0*/  ISETP.EQ.OR P2, PT, R0, RZ, P3 ;  /* 0x000000ff0000720c */ /* 0x000fe20001f42670 */
[----:B------:R-:W3:Y:S01]  /*14c0*/  LDCU UR6, c[0x0][0x5d8] ;  /* 0x0000bb00ff0677ac */ /* 0x000ee20008000800 */
[----:B------:R-:W-:Y:S01]  /*14d0*/  PLOP3.LUT P1, PT, P1, PT, PT, 0x8, 0x80 ;  /* 0x000000000080781c */ /* 0x000fe20000f2e170 */
[----:B------:R-:W4:Y:S01]  /*14e0*/  LDCU UR64, c[0x0][0x370] ;  /* 0x00006e00ff4077ac */ /* 0x000f220008000800 */
[----:B------:R-:W1:Y:S01]  /*14f0*/  LDCU.64 UR54, c[0x0][0x348] ;  /* 0x00006900ff3677ac */ /* 0x000e620008000a00 */
[----:B------:R-:W1:Y:S01]  /*1500*/  LDCU UR63, c[0x0][0x374] ;  /* 0x00006e80ff3f77ac */ /* 0x000e620008000800 */
[----:B--2---:R-:W-:Y:S02]  /*1510*/  UIADD3 UR5, UPT, UPT, UR7, 0x1f, URZ ;  /* 0x0000001f07057890 */ /* 0x004fe4000fffe0ff */
[----:B---3--:R-:W-:-:S02]  /*1520*/  UIADD3 UR6, UPT, UPT, UR6, 0x7f, URZ ;  /* 0x0000007f06067890 */ /* 0x008fc4000fffe0ff */
[----:B------:R-:W-:Y:S02]  /*1530*/  USHF.R.S32.HI UR4, URZ, 0x1f, UR5 ;  /* 0x0000001fff047899 */ /* 0x000fe40008011405 */
[----:B------:R-:W-:Y:S02]  /*1540*/  UIADD3 UR68, UPT, UPT, UR7, 0x3e, URZ ;  /* 0x0000003e07447890 */ /* 0x000fe4000fffe0ff */
[----:B------:R-:W-:Y:S02]  /*1550*/  ULEA.HI UR4, UR4, UR5, URZ, 0x5 ;  /* 0x0000000504047291 */ /* 0x000fe4000f8f28ff */
[----:B------:R-:W-:Y:S02]  /*1560*/  UIADD3 UR5, UPT, UPT, UR7, -0x1, URZ ;  /* 0xffffffff07057890 */ /* 0x000fe4000fffe0ff */
[----:B------:R-:W-:Y:S02]  /*1570*/  USHF.R.S32.HI UR66, URZ, 0x5, UR4 ;  /* 0x00000005ff427899 */ /* 0x000fe40008011404 */
[----:B------:R-:W-:-:S02]  /*1580*/  UISETP.GE.U32.AND UP1, UPT, UR5, -0x3f, UPT ;  /* 0xffffffc10500788c */ /* 0x000fc4000bf26070 */
[----:B------:R-:W-:Y:S02]  /*1590*/  UISETP.LT.U32.AND UP0, UPT, UR66, 0x11, UPT ;  /* 0x000000114200788c */ /* 0x000fe4000bf01070 */
[----:B------:R-:W-:Y:S02]  /*15a0*/  USHF.R.S32.HI UR4, URZ, 0x1f, UR6 ;  /* 0x0000001fff047899 */ /* 0x000fe40008011406 */
[----:B------:R-:W-:Y:S02]  /*15b0*/  USEL UR65, UR66, 0x11, UP0 ;  /* 0x0000001142417887 */ /* 0x000fe40008000000 */
[----:B------:R-:W-:Y:S02]  /*15c0*/  ULEA.HI UR4, UR4, UR6, URZ, 0x7 ;  /* 0x0000000604047291 */ /* 0x000fe4000f8f38ff */
[----:B------:R-:W-:Y:S02]  /*15d0*/  UIADD3 UR52, UPT, UPT, UR65, -0x1, URZ ;  /* 0xffffffff41347890 */ /* 0x000fe4000fffe0ff */
[----:B------:R-:W-:-:S02]  /*15e0*/  @UP1 UIADD3 UR52, UPT, UPT, UR65, URZ, URZ ;  /* 0x000000ff41341290 */ /* 0x000fc4000fffe0ff */
[----:B------:R-:W-:Y:S02]  /*15f0*/  USHF.R.S32.HI UR62, URZ, 0x7, UR4 ;  /* 0x00000007ff3e7899 */ /* 0x000fe40008011404 */
[----:B------:R-:W-:Y:S02]  /*1600*/  UIADD3 UR67, UPT, UPT, UR66, -UR65, URZ ;  /* 0x8000004142437290 */ /* 0x000fe4000fffe0ff */
[----:B------:R-:W-:Y:S01]  /*1610*/  UIADD3 UR52, UPT, UPT, UR52, 0x1, URZ ;  /* 0x0000000134347890 */ /* 0x000fe2000fffe0ff */
[----:B------:R-:W-:Y:S01]  /*1620*/  UMOV UR38, 0x1 ;  /* 0x0000000100267882 */ /* 0x000fe20000000000 */
[----:B-1--4-:R-:W-:-:S10]  /*1630*/  UMOV UR45, URZ ;  /* 0x000000ff002d7c82 */ /* 0x012fd40008000000 */
.L_x_33:
[----:B------:R-:W-:Y:S01]  /*1640*/  IMAD.U32 R4, RZ, RZ, UR62 ;  /* 0x0000003eff047e24 */ /* 0x000fe2000f8e00ff */
[----:B------:R-:W1:Y:S04]  /*1650*/  LDCU UR61, c[0x0][0x5dc] ;  /* 0x0000bb80ff3d77ac */ /* 0x000e680008000800 */
[-C--:B------:R-:W-:Y:S01]  /*1660*/  IABS R0, R4.reuse ;  /* 0x0000000400007213 */ /* 0x080fe20000000000 */
[----:B------:R-:W2:Y:S01]  /*1670*/  LDCU UR60, c[0x0][0x5e0] ;  /* 0x0000bc00ff3c77ac */ /* 0x000ea20008000800 */
[----:B------:R-:W-:Y:S02]  /*1680*/  IABS R4, R4 ;  /* 0x0000000400047213 */ /* 0x000fe40000000000 */
[----:B------:R-:W-:Y:S01]  /*1690*/  R2UR UR6, R0 ;  /* 0x00000000000672ca */ /* 0x000fe200000e0000 */
[----:B------:R-:W-:Y:S01]  /*16a0*/  UMOV UR44, 0x400 ;  /* 0x00000400002c7882 */ /* 0x000fe20000000000 */
[----:B------:R-:W-:Y:S01]  /*16b0*/  USHF.L.U32 UR50, UR28, 0x6, URZ ;  /* 0x000000061c327899 */ /* 0x000fe200080006ff */
[----:B------:R-:W-:Y:S01]  /*16c0*/  UMOV UR15, URZ ;  /* 0x000000ff000f7c82 */ /* 0x000fe20008000000 */
[----:B-1----:R-:W-:-:S09]  /*16d0*/  IMAD.U32 R3, RZ, RZ, UR61 ;  /* 0x0000003dff037e24 */ /* 0x002fd2000f8e00ff */
[----:B------:R-:W1:Y:S08]  /*16e0*/  I2F.RP R0, UR6 ;  /* 0x0000000600007d06 */ /* 0x000e700008209400 */
[----:B-1----:R-:W1:Y:S02]  /*16f0*/  MUFU.RCP R0, R0 ;  /* 0x0000000000007308 */ /* 0x002e640000001000 */
[----:B-1----:R-:W-:-:S06]  /*1700*/  VIADD R0, R0, 0xffffffe ;  /* 0x0ffffffe00007836 */ /* 0x002fcc0000000000 */
[----:B------:R-:W1:Y:S02]  /*1710*/  F2I.FTZ.U32.TRUNC.NTZ R0, R0 ;  /* 0x0000000000007305 */ /* 0x000e64000021f000 */
[----:B-1----:R-:W-:Y:S02]  /*1720*/  R2UR UR5, R0 ;  /* 0x00000000000572ca */ /* 0x002fe400000e0000 */
[----:B------:R-:W-:Y:S01]  /*1730*/  IABS R0, R3 ;  /* 0x0000000300007213 */ /* 0x000fe20000000000 */
[----:B------:R-:W-:-:S03]  /*1740*/  IMAD.U32 R3, RZ, RZ, UR21 ;  /* 0x00000015ff037e24 */ /* 0x000fc6000f8e00ff */
[----:B------:R-:W-:Y:S01]  /*1750*/  R2UR UR8, R0 ;  /* 0x00000000000872ca */ /* 0x000fe200000e0000 */
[----:B------:R-:W-:Y:S01]  /*1760*/  IMAD.MOV R0, RZ, RZ, -R4 ;  /* 0x000000ffff007224 */ /* 0x000fe200078e0a04 */
[----:B------:R-:W-:-:S04]  /*1770*/  IABS R3, R3 ;  /* 0x0000000300037213 */ /* 0x000fc80000000000 */
[----:B------:R-:W-:Y:S01]  /*1780*/  R2UR UR9, R3 ;  /* 0x00000000030972ca */ /* 0x000fe200000e0000 */
[----:B------:R-:W-:-:S04]  /*1790*/  UIADD3 UR4, UPT, UPT, URZ, -UR5, URZ ;  /* 0x80000005ff047290 */ /* 0x000fc8000fffe0ff */
[----:B------:R-:W-:Y:S02]  /*17a0*/  UIMAD UR7, UR4, UR6, URZ ;  /* 0x00000006040772a4 */ /* 0x000fe4000f8e02ff */
[----:B------:R-:W1:Y:S01]  /*17b0*/  I2F.RP R3, UR8 ;  /* 0x0000000800037d06 */ /* 0x000e620008209400 */
[----:B------:R-:W-:Y:S02]  /*17c0*/  UMOV UR4, URZ ;  /* 0x000000ff00047c82 */ /* 0x000fe40008000000 */
[----:B------:R-:W-:Y:S02]  /*17d0*/  UIMAD.WIDE.U32 UR4, UR5, UR7, UR4 ;  /* 0x00000007050472a5 */ /* 0x000fe4000f8e0004 */
[----:B------:R-:W-:-:S05]  /*17e0*/  R2UR UR7, R0 ;  /* 0x00000000000772ca */ /* 0x000fca00000e0000 */
[----:B------:R-:W-:Y:S02]  /*17f0*/  UMOV UR4, UR5 ;  /* 0x0000000500047c82 */ /* 0x000fe40008000000 */
[----:B------:R-:W-:Y:S01]  /*1800*/  UIMAD.WIDE.U32 UR4, UR4, UR9, URZ ;  /* 0x00000009040472a5 */ /* 0x000fe2000f8e00ff */
[----:B-1----:R-:W1:Y:S06]  /*1810*/  MUFU.RCP R0, R3 ;  /* 0x0000000300007308 */ /* 0x002e6c0000001000 */
[----:B------:R-:W-:Y:S02]  /*1820*/  UMOV UR4, UR5 ;  /* 0x0000000500047c82 */ /* 0x000fe40008000000 */
[----:B------:R-:W-:-:S04]  /*1830*/  UIMAD UR5, UR4, UR7, UR9 ;  /* 0x00000007040572a4 */ /* 0x000fc8000f8e0209 */
[----:B------:R-:W-:Y:S01]  /*1840*/  UISETP.GT.U32.AND UP0, UPT, UR6, UR5, UPT ;  /* 0x000000050600728c */ /* 0x000fe2000bf04070 */
[----:B-1----:R-:W-:-:S10]  /*1850*/  VIADD R0, R0, 0xffffffe ;  /* 0x0ffffffe00007836 */ /* 0x002fd40000000000 */
[----:B------:R-:W-:Y:S01]  /*1860*/  @!UP0 UIADD3 UR5, UPT, UPT, UR5, -UR6, URZ ;  /* 0x8000000605058290 */ /* 0x000fe2000fffe0ff */
[----:B------:R-:W1:Y:S01]  /*1870*/  F2I.FTZ.U32.TRUNC.NTZ R0, R0 ;  /* 0x0000000000007305 */ /* 0x000e62000021f000 */
[----:B------:R-:W-:Y:S02]  /*1880*/  @!UP0 UIADD3 UR4, UPT, UPT, UR4, 0x1, URZ ;  /* 0x0000000104048890 */ /* 0x000fe4000fffe0ff */
[----:B------:R-:W-:Y:S02]  /*1890*/  UISETP.GE.U32.AND UP1, UPT, UR5, UR6, UPT ;  /* 0x000000060500728c */ /* 0x000fe4000bf26070 */
[----:B------:R-:W-:-:S04]  /*18a0*/  ULOP3.LUT UR5, UR21, UR62, URZ, 0x3c, !UPT ;  /* 0x0000003e15057292 */ /* 0x000fc8000f8e3cff */
[----:B------:R-:W-:-:S05]  /*18b0*/  UISETP.GE.AND UP0, UPT, UR5, URZ, UPT ;  /* 0x000000ff0500728c */ /* 0x000fca000bf06270 */
[----:B------:R-:W-:Y:S01]  /*18c0*/  @UP1 UIADD3 UR4, UPT, UPT, UR4, 0x1, URZ ;  /* 0x0000000104041890 */ /* 0x000fe2000fffe0ff */
[----:B-1----:R-:W-:Y:S01]  /*18d0*/  R2UR UR5, R0 ;  /* 0x00000000000572ca */ /* 0x002fe200000e0000 */
[----:B------:R-:W-:Y:S01]  /*18e0*/  UISETP.NE.AND UP1, UPT, UR62, URZ, UPT ;  /* 0x000000ff3e00728c */ /* 0x000fe2000bf25270 */
[----:B--2---:R-:W-:-:S04]  /*18f0*/  IMAD.U32 R0, RZ, RZ, UR60 ;  /* 0x0000003cff007e24 */ /* 0x004fc8000f8e00ff */
[----:B------:R-:W-:Y:S01]  /*1900*/  UMOV UR7, UR4 ;  /* 0x0000000400077c82 */ /* 0x000fe20008000000 */
[----:B------:R-:W-:Y:S01]  /*1910*/  IABS R0, R0 ;  /* 0x0000000000007213 */ /* 0x000fe20000000000 */
[----:B------:R-:W-:-:S03]  /*1920*/  @!UP0 UIADD3 UR7, UPT, UPT, -UR7, URZ, URZ ;  /* 0x000000ff07078290 */ /* 0x000fc6000fffe1ff */
[----:B------:R-:W-:Y:S01]  /*1930*/  R2UR UR9, R0 ;  /* 0x00000000000972ca */ /* 0x000fe200000e0000 */
[----:B------:R-:W-:Y:S02]  /*1940*/  @!UP1 ULOP3.LUT UR7, URZ, UR62, URZ, 0x33, !UPT ;  /* 0x0000003eff079292 */ /* 0x000fe4000f8e33ff */
[----:B------:R-:W-:-:S04]  /*1950*/  UIADD3 UR4, UPT, UPT, URZ, -UR5, URZ ;  /* 0x80000005ff047290 */ /* 0x000fc8000fffe0ff */
[----:B------:R-:W-:Y:S01]  /*1960*/  IMAD.U32 R3, RZ, RZ, UR7 ;  /* 0x00000007ff037e24 */ /* 0x000fe2000f8e00ff */
[----:B------:R-:W-:-:S03]  /*1970*/  UIMAD UR6, UR4, UR8, URZ ;  /* 0x00000008040672a4 */ /* 0x000fc6000f8e02ff */
[----:B------:R-:W-:Y:S01]  /*1980*/  UMOV UR4, URZ ;  /* 0x000000ff00047c82 */ /* 0x000fe20008000000 */
[----:B------:R-:W-:Y:S01]  /*1990*/  IABS R3, R3 ;  /* 0x0000000300037213 */ /* 0x000fe20000000000 */
[----:B------:R-:W-:Y:S01]  /*19a0*/  UIMAD.WIDE.U32 UR4, UR5, UR6, UR4 ;  /* 0x00000006050472a5 */ /* 0x000fe2000f8e0004 */
[----:B------:R-:W1:Y:S02]  /*19b0*/  I2F.RP R0, UR9 ;  /* 0x0000000900007d06 */ /* 0x000e640008209400 */
[----:B------:R-:W-:Y:S01]  /*19c0*/  R2UR UR10, R3 ;  /* 0x00000000030a72ca */ /* 0x000fe200000e0000 */
[----:B------:R-:W-:-:S03]  /*19d0*/  IMAD.U32 R3, RZ, RZ, UR38 ;  /* 0x00000026ff037e24 */ /* 0x000fc6000f8e00ff */
[----:B------:R-:W-:Y:S02]  /*19e0*/  UMOV UR4, UR5 ;  /* 0x0000000500047c82 */ /* 0x000fe40008000000 */
[----:B------:R-:W-:-:S07]  /*19f0*/  SHF.L.U32 R3, R3, 0x1f, RZ ;  /* 0x0000001f03037819 */ /* 0x000fce00000006ff */
[----:B------:R-:W-:Y:S01]  /*1a00*/  UIMAD.WIDE.U32 UR4, UR4, UR10, URZ ;  /* 0x0000000a040472a5 */ /* 0x000fe2000f8e00ff */
[----:B-1----:R-:W1:Y:S06]  /*1a10*/  MUFU.RCP R0, R0 ;  /* 0x0000000000007308 */ /* 0x002e6c0000001000 */
[----:B------:R-:W-:Y:S02]  /*1a20*/  UMOV UR4, UR5 ;  /* 0x0000000500047c82 */ /* 0x000fe40008000000 */
[----:B------:R-:W-:-:S04]  /*1a30*/  UIADD3 UR5, UPT, UPT, -UR4, URZ, URZ ;  /* 0x000000ff04057290 */ /* 0x000fc8000fffe1ff */
[----:B------:R-:W-:-:S04]  /*1a40*/  UIMAD UR5, UR8, UR5, UR10 ;  /* 0x00000005080572a4 */ /* 0x000fc8000f8e020a */
[----:B------:R-:W-:Y:S01]  /*1a50*/  UISETP.GT.U32.AND UP0, UPT, UR8, UR5, UPT ;  /* 0x000000050800728c */ /* 0x000fe2000bf04070 */
[----:B-1----:R-:W-:-:S06]  /*1a60*/  VIADD R0, R0, 0xffffffe ;  /* 0x0ffffffe00007836 */ /* 0x002fcc0000000000 */
[----:B------:R-:W1:Y:S04]  /*1a70*/  F2I.FTZ.U32.TRUNC.NTZ R0, R0 ;  /* 0x0000000000007305 */ /* 0x000e68000021f000 */
[----:B------:R-:W-:Y:S02]  /*1a80*/  @!UP0 UIADD3 UR5, UPT, UPT, UR5, -UR8, URZ ;  /* 0x8000000805058290 */ /* 0x000fe4000fffe0ff */
[----:B------:R-:W-:Y:S02]  /*1a90*/  @!UP0 UIADD3 UR4, UPT, UPT, UR4, 0x1, URZ ;  /* 0x0000000104048890 */ /* 0x000fe4000fffe0ff */
[----:B------:R-:W-:Y:S01]  /*1aa0*/  UISETP.GE.U32.AND UP1, UPT, UR5, UR8, UPT ;  /* 0x000000080500728c */ /* 0x000fe2000bf26070 */
[----:B------:R-:W2:Y:S01]  /*1ab0*/  S2UR UR8, SR_CgaCtaId ;  /* 0x00000000000879c3 */ /* 0x000ea20000008800 */
[----:B------:R-:W-:-:S04]  /*1ac0*/  ULOP3.LUT UR5, UR7, UR61, URZ, 0x3c, !UPT ;  /* 0x0000003d07057292 */ /* 0x000fc8000f8e3cff */
[----:B------:R-:W-:-:S03]  /*1ad0*/  UISETP.GE.AND UP0, UPT, UR5, URZ, UPT ;  /* 0x000000ff0500728c */ /* 0x000fc6000bf06270 */
[----:B-1----:R-:W-:Y:S02]  /*1ae0*/  R2UR UR5, R0 ;  /* 0x00000000000572ca */ /* 0x002fe400000e0000 */
[----:B------:R-:W-:Y:S02]  /*1af0*/  @UP1 UIADD3 UR4, UPT, UPT, UR4, 0x1, URZ ;  /* 0x0000000104041890 */ /* 0x000fe4000fffe0ff */
[----:B------:R-:W-:-:S05]  /*1b00*/  UISETP.NE.AND UP1, UPT, UR61, URZ, UPT ;  /* 0x000000ff3d00728c */ /* 0x000fca000bf25270 */
[----:B------:R-:W-:Y:S02]  /*1b10*/  UMOV UR6, UR4 ;  /* 0x0000000400067c82 */ /* 0x000fe40008000000 */
[----:B------:R-:W-:Y:S02]  /*1b20*/  @!UP0 UIADD3 UR6, UPT, UPT, -UR6, URZ, URZ ;  /* 0x000000ff06068290 */ /* 0x000fe4000fffe1ff */
[----:B------:R-:W-:Y:S02]  /*1b30*/  UIADD3 UR4, UPT, UPT, URZ, -UR5, URZ ;  /* 0x80000005ff047290 */ /* 0x000fe4000fffe0ff */
[----:B------:R-:W-:Y:S02]  /*1b40*/  @!UP1 ULOP3.LUT UR6, URZ, UR61, URZ, 0x33, !UPT ;  /* 0x0000003dff069292 */ /* 0x000fe4000f8e33ff */
[----:B--2---:R-:W-:-:S04]  /*1b50*/  ULEA UR44, UR8, UR44, 0x18 ;  /* 0x0000002c082c7291 */ /* 0x004fc8000f8ec0ff */
[----:B------:R-:W-:Y:S01]  /*1b60*/  ULEA UR8, UR45, UR44, 0x3 ;  /* 0x0000002c2d087291 */ /* 0x000fe2000f8e18ff */
[----:B------:R-:W-:-:S05]  /*1b70*/  IMAD.U32 R0, RZ, RZ, UR6 ;  /* 0x00000006ff007e24 */ /* 0x000fca000f8e00ff */
[----:B------:R-:W-:-:S03]  /*1b80*/  IABS R0, R0 ;  /* 0x0000000000007213 */ /* 0x000fc60000000000 */
[----:B------:R1:W2:Y:S01]  /*1b90*/  SYNCS.PHASECHK.TRANS64.TRYWAIT P0, [UR8+0x88], R3 ;  /* 0x00008803ff0075a7 */ /* 0x0002a20008001108 */
[----:B------:R-:W-:Y:S01]  /*1ba0*/  R2UR UR10, R0 ;  /* 0x00000000000a72ca */ /* 0x000fe200000e0000 */
[----:B------:R-:W-:-:S03]  /*1bb0*/  UIMAD UR8, UR4, UR9, URZ ;  /* 0x00000009040872a4 */ /* 0x000fc6000f8e02ff */
[----:B------:R-:W-:Y:S02]  /*1bc0*/  UMOV UR4, URZ ;  /* 0x000000ff00047c82 */ /* 0x000fe40008000000 */
[----:B------:R-:W-:Y:S02]  /*1bd0*/  UIMAD.WIDE.U32 UR4, UR5, UR8, UR4 ;  /* 0x00000008050472a5 */ /* 0x000fe4000f8e0004 */
[----:B------:R-:W-:-:S04]  /*1be0*/  UIADD3 UR8, UPT, UPT, -UR6, URZ, URZ ;  /* 0x000000ff06087290 */ /* 0x000fc8000fffe1ff */
[----:B------:R-:W-:Y:S01]  /*1bf0*/  UIMAD UR61, UR61, UR8, UR7 ;  /* 0x000000083d3d72a4 */ /* 0x000fe2000f8e0207 */
[----:B------:R-:W-:Y:S02]  /*1c00*/  UMOV UR4, UR5 ;  /* 0x0000000500047c82 */ /* 0x000fe40008000000 */
[----:B------:R-:W-:-:S07]  /*1c10*/  UIMAD.WIDE.U32 UR4, UR4, UR10, URZ ;  /* 0x0000000a040472a5 */ /* 0x000fce000f8e00ff */
[----:B------:R-:W-:Y:S02]  /*1c20*/  UMOV UR4, UR5 ;  /* 0x0000000500047c82 */ /* 0x000fe40008000000 */
[----:B------:R-:W-:-:S04]  /*1c30*/  UIADD3 UR5, UPT, UPT, -UR4, URZ, URZ ;  /* 0x000000ff04057290 */ /* 0x000fc8000fffe1ff */
[----:B------:R-:W-:-:S04]  /*1c40*/  UIMAD UR5, UR9, UR5, UR10 ;  /* 0x00000005090572a4 */ /* 0x000fc8000f8e020a */
[----:B------:R-:W-:-:S11]  /*1c50*/  UISETP.GT.U32.AND UP0, UPT, UR9, UR5, UPT ;  /* 0x000000050900728c */ /* 0x000fd6000bf04070 */
[----:B------:R-:W-:Y:S02]  /*1c60*/  @!UP0 UIADD3 UR5, UPT, UPT, UR5, -UR9, URZ ;  /* 0x8000000905058290 */ /* 0x000fe4000fffe0ff */
[----:B------:R-:W-:Y:S02]  /*1c70*/  @!UP0 UIADD3 UR4, UPT, UPT, UR4, 0x1, URZ ;  /* 0x0000000104048890 */ /* 0x000fe4000fffe0ff */
[----:B------:R-:W-:Y:S02]  /*1c80*/  UISETP.GE.U32.AND UP1, UPT, UR5, UR9, UPT ;  /* 0x000000090500728c */ /* 0x000fe4000bf26070 */
[----:B------:R-:W-:-:S04]  /*1c90*/  ULOP3.LUT UR5, UR6, UR60, URZ, 0x3c, !UPT ;  /* 0x0000003c06057292 */ /* 0x000fc8000f8e3cff */
[----:B------:R-:W-:-:S05]  /*1ca0*/  UISETP.GE.AND UP0, UPT, UR5, URZ, UPT ;  /* 0x000000ff0500728c */ /* 0x000fca000bf06270 */
[----:B------:R-:W-:Y:S02]  /*1cb0*/  @UP1 UIADD3 UR4, UPT, UPT, UR4, 0x1, URZ ;  /* 0x0000000104041890 */ /* 0x000fe4000fffe0ff */
[----:B------:R-:W-:-:S05]  /*1cc0*/  UISETP.NE.AND UP1, UPT, UR60, URZ, UPT ;  /* 0x000000ff3c00728c */ /* 0x000fca000bf25270 */
[----:B------:R-:W-:Y:S01]  /*1cd0*/  UMOV UR53, UR4 ;  /* 0x0000000400357c82 */ /* 0x000fe20008000000 */
[----:B------:R-:W-:Y:S02]  /*1ce0*/  UIADD3 UR4, UPT, UPT, -UR7, URZ, URZ ;  /* 0x000000ff07047290 */ /* 0x000fe4000fffe1ff */
[----:B------:R-:W-:Y:S02]  /*1cf0*/  @!UP0 UIADD3 UR53, UPT, UPT, -UR53, URZ, URZ ;  /* 0x000000ff35358290 */ /* 0x000fe4000fffe1ff */
[----:B------:R-:W-:Y:S02]  /*1d00*/  UISETP.GE.U32.AND UP0, UPT, UR68, 0x3f, UPT ;  /* 0x0000003f4400788c */ /* 0x000fe4000bf06070 */
[----:B------:R-:W-:Y:S02]  /*1d10*/  @!UP1 ULOP3.LUT UR53, URZ, UR60, URZ, 0x33, !UPT ;  /* 0x0000003cff359292 */ /* 0x000fe4000f8e33ff */
[----:B------:R-:W-:Y:S02]  /*1d20*/  UIMAD UR4, UR62, UR4, UR21 ;  /* 0x000000043e0472a4 */ /* 0x000fe4000f8e0215 */
[----:B------:R-:W-:-:S02]  /*1d30*/  UIADD3 UR5, UPT, UPT, -UR53, URZ, URZ ;  /* 0x000000ff35057290 */ /* 0x000fc4000fffe1ff */
[----:B------:R-:W-:Y:S02]  /*1d40*/  USHF.L.U32 UR18, UR4, 0x7, URZ ;  /* 0x0000000704127899 */ /* 0x000fe400080006ff */
[----:B------:R-:W-:Y:S01]  /*1d50*/  UIMAD UR60, UR60, UR5, UR6 ;  /* 0x000000053c3c72a4 */ /* 0x000fe2000f8e0206 */
[----:B-1----:R-:W-:Y:S11]  /*1d60*/  BRA.U !UP0, `(.L_x_18) ;  /* 0x0000000508807547 */ /* 0x002ff6000b800000 */
[----:B------:R-:W1:Y:S01]  /*1d70*/  LDCU.64 UR46, c[0x0][0x5c0] ;  /* 0x0000b800ff2e77ac */ /* 0x000e620008000a00 */
[----:B------:R-:W1:Y:S01]  /*1d80*/  LDCU.64 UR42, c[0x0][0x5f8] ;  /* 0x0000bf00ff2a77ac */ /* 0x000e620008000a00 */
[----:B------:R-:W3:Y:S01]  /*1d90*/  LDCU UR9, c[0x0][0x5c8] ;  /* 0x0000b900ff0977ac */ /* 0x000ee20008000800 */
[----:B------:R-:W3:Y:S01]  /*1da0*/  LDCU UR8, c[0x0][0x600] ;  /* 0x0000c000ff0877ac */ /* 0x000ee20008000800 */
[----:B------:R-:W4:Y:S01]  /*1db0*/  LDCU UR30, c[0x0][0x5a8] ;  /* 0x0000b500ff1e77ac */ /* 0x000f220008000800 */
[----:B------:R-:W2:Y:S01]  /*1dc0*/  LDCU UR29, c[0x0][0x59c] ;  /* 0x0000b380ff1d77ac */ /* 0x000ea20008000800 */
[----:B-1----:R-:W-:Y:S01]  /*1dd0*/  UIMAD UR46, UR61, UR46, UR42 ;  /* 0x0000002e3d2e72a4 */ /* 0x002fe2000f8e022a */
[----:B------:R-:W1:Y:S01]  /*1de0*/  LDCU UR28, c[0x0][0x590] ;  /* 0x0000b200ff1c77ac */ /* 0x000e620008000800 */
[----:B------:R-:W1:Y:S01]  /*1df0*/  LDCU UR34, c[0x0][0x594] ;  /* 0x0000b280ff2277ac */ /* 0x000e620008000800 */
[----:B------:R-:W1:Y:S01]  /*1e00*/  LDCU UR33, c[0x0][0x598] ;  /* 0x0000b300ff2177ac */ /* 0x000e620008000800 */
[----:B------:R-:W1:Y:S01]  /*1e10*/  LDCU UR32, c[0x0][0x5ac] ;  /* 0x0000b580ff2077ac */ /* 0x000e620008000800 */
[----:B------:R-:W1:Y:S01]  /*1e20*/  LDCU UR31, c[0x0][0x5b0] ;  /* 0x0000b600ff1f77ac */ /* 0x000e620008000800 */
[----:B------:R-:W1:Y:S01]  /*1e30*/  LDCU UR5, c[0x0][0x5cc] ;  /* 0x0000b980ff0577ac */ /* 0x000e620008000800 */
[----:B------:R-:W1:Y:S01]  /*1e40*/  LDCU UR4, c[0x0][0x5ec] ;  /* 0x0000bd80ff0477ac */ /* 0x000e620008000800 */
[----:B------:R-:W1:Y:S01]  /*1e50*/  LDCU.64 UR26, c[0x0][0x5a0] ;  /* 0x0000b400ff1a77ac */ /* 0x000e620008000a00 */
[----:B------:R-:W1:Y:S01]  /*1e60*/  LDCU.64 UR24, c[0x0][0x5d0] ;  /* 0x0000ba00ff1877ac */ /* 0x000e620008000a00 */
[----:B------:R-:W1:Y:S01]  /*1e70*/  LDCU.64 UR6, c[0x0][0x5f0] ;  /* 0x0000be00ff0677ac */ /* 0x000e620008000a00 */
[----:B------:R-:W-:-:S02]  /*1e80*/  UIMAD UR43, UR60, UR47, UR43 ;  /* 0x0000002f3c2b72a4 */ /* 0x000fc4000f8e022b */
[----:B------:R-:W-:Y:S02]  /*1e90*/  UIADD3 UR10, UPT, UPT, UR18, 0x40, URZ ;  /* 0x00000040120a7890 */ /* 0x000fe4000fffe0ff */
[----:B---3--:R-:W-:Y:S01]  /*1ea0*/  UIMAD UR42, UR53, UR9, UR8 ;  /* 0x00000009352a72a4 */ /* 0x008fe2000f8e0208 */
[----:B------:R-:W-:Y:S01]  /*1eb0*/  UMOV UR23, URZ ;  /* 0x000000ff00177c82 */ /* 0x000fe20008000000 */
[----:B--2-4-:R-:W-:-:S10]  /*1ec0*/  UMOV UR13, UR45 ;  /* 0x0000002d000d7c82 */ /* 0x014fd40008000000 */
.L_x_23:
[----:B---3--:R-:W-:Y:S01]  /*1ed0*/  @!P3 MOV R3, 0x3000 ;  /* 0x000030000003b802 */ /* 0x008fe20000000f00 */
[----:B------:R-:W-:Y:S01]  /*1ee0*/  ULEA UR49, UR13, UR44, 0x3 ;  /* 0x0000002c0d317291 */ /* 0x000fe2000f8e18ff */
[----:B-1----:R-:W-:Y:S11]  /*1ef0*/  @P0 BRA `(.L_x_19) ;  /* 0x0000000000100947 */ /* 0x002ff60003800000 */
[----:B------:R-:W-:Y:S04]  /*1f00*/  MOV R4, UR38 ;  /* 0x0000002600047c02 */ /* 0x000fe80008000f00 */
[----:B------:R-:W-:Y:S04]  /*1f10*/  SHF.L.U32 R4, R4, 0x1f, RZ ;  /* 0x0000001f04047819 */ /* 0x000fe800000006ff */
[----:B------:R-:W2:Y:S02]  /*1f20*/  SYNCS.PHASECHK.TRANS64.TRYWAIT P0, [UR49+0x88], R4 ;  /* 0x00008804ff0075a7 */ /* 0x000ea40008001131 */
[----:B--2---:R-:W-:Y:S05]  /*1f30*/  @!P0 BRA `(.L_x_20) ;  /* 0x0000007c00d48947 */ /* 0x004fea0003800000 */
.L_x_19:
[----:B------:R3:W-:Y:S01]  /*1f40*/  @!P3 SYNCS.ARRIVE.TRANS64 RZ, [UR49], R3 ;  /* 0x00000003ffffb9a7 */ /* 0x0007e20008000031 */
[----:B------:R-:W-:Y:S04]  /*1f50*/  BSSY.RECONVERGENT B0, `(.L_x_21) ;  /* 0x0000003000007945 */ /* 0x000fe80003800200 */
[----:B------:R-:W-:Y:S05]  /*1f60*/  @P2 BRA `(.L_x_22) ;  /* 0x0000000000042947 */ /* 0x000fea0003800000 */
[----:B-1----:R-:W-:Y:S05]  /*1f70*/  BPT.TRAP 0x1 ;  /* 0x000000040000795c */ /* 0x002fea0000300000 */
.L_x_22:
[----:B-1----:R-:W-:Y:S05]  /*1f80*/  BSYNC.RECONVERGENT B0 ;  /* 0x0000000000007941 */ /* 0x002fea0003800200 */
.L_x_21:
[----:B------:R-:W-:Y:S02]  /*1f90*/  UIADD3 UR8, UPT, UPT, UR13, 0x1, URZ ;  /* 0x000000010d087890 */ /* 0x000fe4000fffe0ff */
[----:B------:R-:W-:Y:S02]  /*1fa0*/  USHF.L.U32 UR51, UR23, 0x5, URZ ;  /* 0x0000000517337899 */ /* 0x000fe400080006ff */
[----:B------:R-:W-:Y:S02]  /*1fb0*/  UISETP.NE.AND UP0, UPT, UR8, 0x11, UPT ;  /* 0x000000110800788c */ /* 0x000fe4000bf05270 */
[----:B------:R-:W-:Y:S02]  /*1fc0*/  UISETP.NE.AND UP2, UPT, UR29, 0x1, UPT ;  /* 0x000000011d00788c */ /* 0x000fe4000bf45270 */
[----:B------:R-:W-:Y:S02]  /*1fd0*/  USEL UR9, URZ, 0x1, UP0 ;  /* 0x00000001ff097887 */ /* 0x000fe40008000000 */
[----:B------:R-:W-:Y:S02]  /*1fe0*/  USEL UR45, UR8, URZ, UP0 ;  /* 0x000000ff082d7287 */ /* 0x000fe40008000000 */
[----:B------:R-:W-:Y:S02]  /*1ff0*/  ULOP3.LUT UR38, UR38, UR9, URZ, 0x3c, !UPT ;  /* 0x0000000926267292 */ /* 0x000fe4000f8e3cff */
[----:B------:R-:W-:Y:S02]  /*2000*/  ULEA UR8, UR45, UR44, 0x3 ;  /* 0x0000002c2d087291 */ /* 0x000fe4000f8e18ff */
[----:B------:R-:W-:Y:S02]  /*2010*/  UISETP.NE.AND UP0, UPT, UR28, 0x1, UPT ;  /* 0x000000011c00788c */ /* 0x000fe4000bf05270 */
[----:B------:R-:W-:Y:S01]  /*2020*/  ULEA UR48, UR13, UR44, 0xc ;  /* 0x0000002c0d307291 */ /* 0x000fe2000f8e60ff */
[----:B--2---:R-:W-:Y:S01]  /*2030*/  MOV R0, UR38 ;  /* 0x0000002600007c02 */ /* 0x004fe20008000f00 */
[----:B------:R-:W-:Y:S02]  /*2040*/  ULEA UR19, UR13, UR44, 0xd ;  /* 0x0000002c0d137291 */ /* 0x000fe4000f8e68ff */
[----:B------:R-:W-:Y:S01]  /*2050*/  UISETP.NE.AND UP3, UPT, UR30, 0x1, UPT ;  /* 0x000000011e00788c */ /* 0x000fe2000bf65270 */
[----:B------:R-:W-:Y:S01]  /*2060*/  SHF.L.U32 R0, R0, 0x1f, RZ ;  /* 0x0000001f00007819 */ /* 0x000fe200000006ff */
[----:B------:R-:W-:Y:S02]  /*2070*/  UIADD3 UR40, UP1, UPT, UR54, 0x80, URZ ;  /* 0x0000008036287890 */ /* 0x000fe4000ff3e0ff */
[----:B------:R-:W-:Y:S01]  /*2080*/  ULEA UR16, UR43, UR46, 0x5 ;  /* 0x0000002e2b107291 */ /* 0x000fe2000f8e28ff */
[----:B------:R4:W1:Y:S01]  /*2090*/  SYNCS.PHASECHK.TRANS64.TRYWAIT P0, [UR8+0x88], R0 ;  /* 0x00008800ff0075a7 */ /* 0x0008620008001108 */
[----:B------:R-:W-:Y:S02]  /*20a0*/  UIMAD.WIDE.U32 UR8, UR51, UR34, URZ ;  /* 0x00000022330872a5 */ /* 0x000fe4000f8e00ff */
[----:B------:R-:W-:Y:S02]  /*20b0*/  UIADD3.X UR41, UPT, UPT, URZ, UR55, URZ, UP1, !UPT ;  /* 0x00000037ff297290 */ /* 0x000fe40008ffe4ff */
[----:B------:R-:W-:Y:S02]  /*20c0*/  UIADD3 UR48, UPT, UPT, UR48, 0x4400, URZ ;  /* 0x0000440030307890 */ /* 0x000fe4000fffe0ff */
[----:B------:R-:W-:Y:S02]  /*20d0*/  ULEA UR35, UR42, UR16, 0xa ;  /* 0x000000102a237291 */ /* 0x000fe4000f8e50ff */
[----:B------:R-:W-:Y:S02]  /*20e0*/  UIADD3 UR16, UPT, UPT, UR19, 0x15400, URZ ;  /* 0x0001540013107890 */ /* 0x000fe4000fffe0ff */
[----:B------:R-:W-:Y:S01]  /*20f0*/  UIADD3 UR23, UPT, UPT, UR23, 0x1, URZ ;  /* 0x0000000117177890 */ /* 0x000fe2000fffe0ff */
[----:B------:R-:W-:Y:S01]  /*2100*/  UMOV UR56, 0x0 ;  /* 0x0000000000387882 */ /* 0x000fe20000000000 */
[----:B------:R-:W-:Y:S01]  /*2110*/  UMOV UR57, 0x10000000 ;  /* 0x1000000000397882 */ /* 0x000fe20000000000 */
[----:B------:R-:W-:Y:S01]  /*2120*/  UMOV UR17, UR49 ;  /* 0x0000003100117c82 */ /* 0x000fe20008000000 */
[----:B------:R-:W-:Y:S01]  /*2130*/  UTMALDG.2D [UR48], [UR40], desc[UR56] ;  /* 0x00003830280075b4 */ /* 0x000fe20008009000 */
[----:B------:R-:W-:Y:S02]  /*2140*/  UMOV UR8, UR9 ;  /* 0x0000000900087c82 */ /* 0x000fe40008000000 */
[----:B------:R-:W-:Y:S04]  /*2150*/  USHF.R.U32.HI UR11, URZ, UR33, UR8 ;  /* 0x00000021ff0b7299 */ /* 0x000fe80008011608 */
[----:B------:R-:W-:Y:S02]  /*2160*/  USEL UR11, UR51, UR11, !UP0 ;  /* 0x0000000b330b7287 */ /* 0x000fe4000c000000 */
[----:B------:R-:W-:Y:S02]  /*2170*/  UIADD3 UR36, UP0, UPT, UR54, 0x180, URZ ;  /* 0x0000018036247890 */ /* 0x000fe4000ff1e0ff */
[----:B------:R-:W-:Y:S02]  /*2180*/  UIMAD.WIDE.U32 UR8, UR11, UR26, URZ ;  /* 0x0000001a0b0872a5 */ /* 0x000fe4000f8e00ff */
[----:B------:R-:W-:Y:S02]  /*2190*/  UIADD3.X UR37, UPT, UPT, URZ, UR55, URZ, UP0, !UPT ;  /* 0x00000037ff257290 */ /* 0x000fe400087fe4ff */
[----:B------:R-:W-:Y:S03]  /*21a0*/  UISETP.NE.AND UP0, UPT, UR23, UR52, UPT ;  /* 0x000000341700728c */ /* 0x000fe6000bf05270 */
[----:B------:R-:W-:Y:S01]  /*21b0*/  UMOV UR8, UR9 ;  /* 0x0000000900087c82 */ /* 0x000fe20008000000 */
[----:B------:R-:W-:Y:S01]  /*21c0*/  UMOV UR9, UR49 ;  /* 0x0000003100097c82 */ /* 0x000fe20008000000 */
[----:B------:R-:W-:Y:S04]  /*21d0*/  USHF.R.U32.HI UR12, URZ, UR27, UR8 ;  /* 0x0000001bff0c7299 */ /* 0x000fe80008011608 */
[----:B------:R-:W-:Y:S04]  /*21e0*/  USEL UR12, UR11, UR12, !UP2 ;  /* 0x0000000c0b0c7287 */ /* 0x000fe8000d000000 */
[----:B------:R-:W-:Y:S02]  /*21f0*/  UIMAD.WIDE.U32 UR14, UR12, UR32, URZ ;  /* 0x000000200c0e72a5 */ /* 0x000fe4000f8e00ff */
[----:B------:R-:W-:Y:S04]  /*2200*/  UIADD3 UR14, UPT, UPT, -UR11, URZ, URZ ;  /* 0x000000ff0b0e7290 */ /* 0x000fe8000fffe1ff */
[----:B------:R-:W-:Y:S01]  /*2210*/  UIMAD UR14, UR28, UR14, UR51 ;  /* 0x0000000e1c0e72a4 */ /* 0x000fe2000f8e0233 */
[----:B------:R-:W-:Y:S02]  /*2220*/  UMOV UR8, UR15 ;  /* 0x0000000f00087c82 */ /* 0x000fe40008000000 */
[----:B------:R-:W-:Y:S02]  /*2230*/  USHF.R.U32.HI UR13, URZ, UR31, UR8 ;  /* 0x0000001fff0d7299 */ /* 0x000fe40008011608 */
[----:B------:R-:W-:Y:S02]  /*2240*/  UIADD3 UR8, UPT, UPT, UR19, 0x16400, URZ ;  /* 0x0001640013087890 */ /* 0x000fe4000fffe0ff */
[----:B------:R-:W-:Y:S02]  /*2250*/  USEL UR22, UR12, UR13, !UP3 ;  /* 0x0000000d0c167287 */ /* 0x000fe4000d800000 */
[----:B------:R-:W-:Y:S02]  /*2260*/  UIADD3 UR13, UPT, UPT, -UR12, URZ, URZ ;  /* 0x000000ff0c0d7290 */ /* 0x000fe4000fffe1ff */
[----:B------:R-:W-:Y:S02]  /*2270*/  UIADD3 UR15, UPT, UPT, -UR22, URZ, URZ ;  /* 0x000000ff160f7290 */ /* 0x000fe4000fffe1ff */
[----:B------:R-:W-:Y:S02]  /*2280*/  UIMAD UR11, UR29, UR13, UR11 ;  /* 0x0000000d1d0b72a4 */ /* 0x000fe4000f8e020b */
[----:B------:R-:W-:Y:S02]  /*2290*/  UIMAD UR12, UR30, UR15, UR12 ;  /* 0x0000000f1e0c72a4 */ /* 0x000fe4000f8e020c */
[----:B------:R-:W-:Y:S02]  /*22a0*/  UIMAD UR19, UR14, UR5, UR4 ;  /* 0x000000050e1372a4 */ /* 0x000fe4000f8e0204 */
[----:B------:R-:W-:Y:S02]  /*22b0*/  UIMAD UR20, UR11, UR24, UR6 ;  /* 0x000000180b1472a4 */ /* 0x000fe4000f8e0206 */
[----:B------:R-:W-:Y:S02]  /*22c0*/  UIMAD UR21, UR12, UR25, UR7 ;  /* 0x000000190c1572a4 */ /* 0x000fe4000f8e0207 */
[----:B------:R-:W-:Y:S01]  /*22d0*/  UPRMT UR15, UR35, 0x5410, URZ ;  /* 0x00005410230f7896 */ /* 0x000fe200080000ff */
[----:B------:R-:W-:Y:S02]  /*22e0*/  UMOV UR11, UR19 ;  /* 0x00000013000b7c82 */ /* 0x000fe40008000000 */
[----:B------:R-:W-:Y:S01]  /*22f0*/  UMOV UR12, UR20 ;  /* 0x00000014000c7c82 */ /* 0x000fe20008000000 */
[----:B------:R-:W-:Y:S01]  /*2300*/  UMOV UR14, UR22 ;  /* 0x00000016000e7c82 */ /* 0x000fe20008000000 */
[----:B------:R-:W-:Y:S04]  /*2310*/  UMOV UR13, UR21 ;  /* 0x00000015000d7c82 */ /* 0x000fe80008000000 */
[----:B------:R-:W-:Y:S01]  /*2320*/  UTMALDG.5D.IM2COL [UR16], [UR36], UR15 ;  /* 0x00000010240073b4 */ /* 0x000fe2000806000f */
[----:B------:R2:W-:Y:S02]  /*2330*/  UTMALDG.5D.IM2COL [UR8], [UR36], UR15 ;  /* 0x00000008240073b4 */ /* 0x0005e4000806000f */
[----:B--2---:R-:W-:Y:S01]  /*2340*/  UMOV UR15, UR52 ;  /* 0x00000034000f7c82 */ /* 0x004fe20008000000 */
[----:B------:R-:W-:Y:S01]  /*2350*/  UMOV UR13, UR45 ;  /* 0x0000002d000d7c82 */ /* 0x000fe20008000000 */
[----:B----4-:R-:W-:Y:S05]  /*2360*/  BRA.U UP0, `(.L_x_23) ;  /* 0xfffffff900d87547 */ /* 0x010fea000b83ffff */
.L_x_18:
[----:B------:R-:W-:Y:S01]  /*2370*/  ULEA UR4, UR45, UR44, 0x3 ;  /* 0x0000002c2d047291 */ /* 0x000fe2000f8e18ff */
[----:B------:R-:W-:Y:S01]  /*2380*/  MOV R0, UR38 ;  /* 0x0000002600007c02 */ /* 0x000fe20008000f00 */
[----:B------:R-:W-:Y:S01]  /*2390*/  @!P1 SYNCS.ARRIVE.TRANS64.A1T0 RZ, [UR44+0x158], RZ ;  /* 0x000158ffffff99a7 */ /* 0x000fe2000810002c */
[----:B------:R-:W-:Y:S02]  /*23a0*/  UISETP.GT.AND UP0, UPT, UR66, UR65, UPT ;  /* 0x000000414200728c */ /* 0x000fe4000bf04270 */
[----:B------:R-:W-:-:S04]  /*23b0*/  SHF.L.U32 R0, R0, 0x1f, RZ ;  /* 0x0000001f00007819 */ /* 0x000fc800000006ff */
[----:B-12---:R1:W2:Y:S03]  /*23c0*/  SYNCS.PHASECHK.TRANS64.TRYWAIT P0, [UR4+0x88], R0 ;  /* 0x00008800ff0075a7 */ /* 0x0062a60008001104 */
[----:B------:R-:W-:Y:S05]  /*23d0*/  BRA.U !UP0, `(.L_x_24) ;  /* 0x00000005087c7547 */ /* 0x000fea000b800000 */
[----:B------:R-:W4:Y:S01]  /*23e0*/  LDCU.64 UR10, c[0x0][0x5c0] ;  /* 0x0000b800ff0a77ac */ /* 0x000f220008000a00 */
[----:B------:R-:W4:Y:S01]  /*23f0*/  LDCU.64 UR8, c[0x0][0x5f8] ;  /* 0x0000bf00ff0877ac */ /* 0x000f220008000a00 */
[----:B------:R-:W3:Y:S01]  /*2400*/  LDCU UR12, c[0x0][0x5c8] ;  /* 0x0000b900ff0c77ac */ /* 0x000ee20008000800 */
[----:B------:R-:W3:Y:S01]  /*2410*/  LDCU UR47, c[0x0][0x600] ;  /* 0x0000c000ff2f77ac */ /* 0x000ee20008000800 */
[----:B------:R-:W1:Y:S01]  /*2420*/  LDCU UR29, c[0x0][0x5a8] ;  /* 0x0000b500ff1d77ac */ /* 0x000e620008000800 */
[----:B------:R-:W1:Y:S01]  /*2430*/  LDCU UR28, c[0x0][0x59c] ;  /* 0x0000b380ff1c77ac */ /* 0x000e620008000800 */
[----:B----4-:R-:W-:Y:S02]  /*2440*/  UIMAD UR49, UR61, UR10, UR8 ;  /* 0x0000000a3d3172a4 */ /* 0x010fe4000f8e0208 */
[----:B------:R-:W-:Y:S01]  /*2450*/  UIMAD UR48, UR60, UR11, UR9 ;  /* 0x0000000b3c3072a4 */ /* 0x000fe2000f8e0209 */
[----:B------:R-:W4:Y:S01]  /*2460*/  LDCU UR23, c[0x0][0x590] ;  /* 0x0000b200ff1777ac */ /* 0x000f220008000800 */
        /* <DEDUP_REMOVED lines=9> */
[----:B------:R-:W-:-:S02]  /*2500*/  UIADD3 UR51, UPT, UPT, UR67, UR15, URZ ;  /* 0x0000000f43337290 */ /* 0x000fc4000fffe0ff */
[----:B------:R-:W-:Y:S02]  /*2510*/  UIADD3 UR10, UPT, UPT, UR18, 0x40, URZ ;  /* 0x00000040120a7890 */ /* 0x000fe4000fffe0ff */
[----:B---3--:R-:W-:Y:S01]  /*2520*/  UIMAD UR47, UR53, UR12, UR47 ;  /* 0x0000000c352f72a4 */ /* 0x008fe2000f8e022f */
[----:B------:R-:W-:-:S11]  /*2530*/  UMOV UR11, UR45 ;  /* 0x0000002d000b7c82 */ /* 0x000fd60008000000 */
.L_x_29:
[----:B--2---:R-:W-:Y:S01]  /*2540*/  @!P3 MOV R3, 0x3000 ;  /* 0x000030000003b802 */ /* 0x004fe20000000f00 */
[----:B------:R-:W-:Y:S01]  /*2550*/  ULEA UR41, UR11, UR44, 0x3 ;  /* 0x0000002c0b297291 */ /* 0x000fe2000f8e18ff */
[----:B--23--:R-:W-:Y:S11]  /*2560*/  @P0 BRA `(.L_x_25) ;  /* 0x0000000000100947 */ /* 0x00cff60003800000 */
[----:B------:R-:W-:Y:S04]  /*2570*/  MOV R4, UR38 ;  /* 0x0000002600047c02 */ /* 0x000fe80008000f00 */
[----:B------:R-:W-:Y:S04]  /*2580*/  SHF.L.U32 R4, R4, 0x1f, RZ ;  /* 0x0000001f04047819 */ /* 0x000fe800000006ff */
[----:B------:R-:W2:Y:S02]  /*2590*/  SYNCS.PHASECHK.TRANS64.TRYWAIT P0, [UR41+0x88], R4 ;  /* 0x00008804ff0075a7 */ /* 0x000ea40008001129 */
[----:B--2---:R-:W-:Y:S05]  /*25a0*/  @!P0 BRA `(.L_x_26) ;  /* 0x0000007800508947 */ /* 0x004fea0003800000 */
.L_x_25:
[----:B------:R2:W-:Y:S01]  /*25b0*/  @!P3 SYNCS.ARRIVE.TRANS64 RZ, [UR41], R3 ;  /* 0x00000003ffffb9a7 */ /* 0x0005e20008000029 */
[----:B------:R-:W-:Y:S04]  /*25c0*/  BSSY.RECONVERGENT B0, `(.L_x_27) ;  /* 0x0000003000007945 */ /* 0x000fe80003800200 */
[----:B------:R-:W-:Y:S05]  /*25d0*/  @P2 BRA `(.L_x_28) ;  /* 0x0000000000042947 */ /* 0x000fea0003800000 */
[----:B-1--4-:R-:W-:Y:S05]  /*25e0*/  BPT.TRAP 0x1 ;  /* 0x000000040000795c */ /* 0x012fea0000300000 */
.L_x_28:
[----:B-1--4-:R-:W-:Y:S05]  /*25f0*/  BSYNC.RECONVERGENT B0 ;  /* 0x0000000000007941 */ /* 0x012fea0003800200 */
.L_x_27:
[----:B------:R-:W-:Y:S02]  /*2600*/  UIADD3 UR8, UPT, UPT, UR11, 0x1, URZ ;  /* 0x000000010b087890 */ /* 0x000fe4000fffe0ff */
[----:B------:R-:W-:Y:S02]  /*2610*/  USHF.L.U32 UR43, UR15, 0x5, URZ ;  /* 0x000000050f2b7899 */ /* 0x000fe400080006ff */
[----:B------:R-:W-:Y:S02]  /*2620*/  UISETP.NE.AND UP0, UPT, UR8, 0x11, UPT ;  /* 0x000000110800788c */ /* 0x000fe4000bf05270 */
[----:B------:R-:W-:Y:S02]  /*2630*/  UIADD3 UR36, UP1, UPT, UR54, 0x80, URZ ;  /* 0x0000008036247890 */ /* 0x000fe4000ff3e0ff */
[----:B------:R-:W-:Y:S02]  /*2640*/  USEL UR9, URZ, 0x1, UP0 ;  /* 0x00000001ff097887 */ /* 0x000fe40008000000 */
[----:B------:R-:W-:Y:S02]  /*2650*/  USEL UR45, UR8, URZ, UP0 ;  /* 0x000000ff082d7287 */ /* 0x000fe40008000000 */
[----:B------:R-:W-:Y:S02]  /*2660*/  ULOP3.LUT UR38, UR38, UR9, URZ, 0x3c, !UPT ;  /* 0x0000000926267292 */ /* 0x000fe4000f8e3cff */
[----:B------:R-:W-:Y:S02]  /*2670*/  ULEA UR8, UR45, UR44, 0x3 ;  /* 0x0000002c2d087291 */ /* 0x000fe4000f8e18ff */
[----:B------:R-:W-:Y:S02]  /*2680*/  UISETP.NE.AND UP0, UPT, UR23, 0x1, UPT ;  /* 0x000000011700788c */ /* 0x000fe4000bf05270 */
[----:B------:R-:W-:Y:S01]  /*2690*/  ULEA UR40, UR11, UR44, 0xc ;  /* 0x0000002c0b287291 */ /* 0x000fe2000f8e60ff */
[----:B------:R-:W-:Y:S01]  /*26a0*/  MOV R0, UR38 ;  /* 0x0000002600007c02 */ /* 0x000fe20008000f00 */
[----:B------:R-:W-:Y:S02]  /*26b0*/  UIADD3.X UR37, UPT, UPT, URZ, UR55, URZ, UP1, !UPT ;  /* 0x00000037ff257290 */ /* 0x000fe40008ffe4ff */
[----:B------:R-:W-:Y:S01]  /*26c0*/  UIADD3 UR40, UPT, UPT, UR40, 0x4400, URZ ;  /* 0x0000440028287890 */ /* 0x000fe2000fffe0ff */
[----:B------:R-:W-:Y:S01]  /*26d0*/  SHF.L.U32 R0, R0, 0x1f, RZ ;  /* 0x0000001f00007819 */ /* 0x000fe200000006ff */
[----:B------:R-:W-:Y:S02]  /*26e0*/  ULEA UR19, UR11, UR44, 0xd ;  /* 0x0000002c0b137291 */ /* 0x000fe4000f8e68ff */
[----:B------:R-:W-:Y:S01]  /*26f0*/  UISETP.NE.AND UP3, UPT, UR28, 0x1, UPT ;  /* 0x000000011c00788c */ /* 0x000fe2000bf65270 */
[----:B------:R1:W3:Y:S01]  /*2700*/  SYNCS.PHASECHK.TRANS64.TRYWAIT P0, [UR8+0x88], R0 ;  /* 0x00008800ff0075a7 */ /* 0x0002e20008001108 */
[----:B------:R-:W-:Y:S02]  /*2710*/  UIMAD.WIDE.U32 UR8, UR43, UR33, URZ ;  /* 0x000000212b0872a5 */ /* 0x000fe4000f8e00ff */
[----:B------:R-:W-:Y:S02]  /*2720*/  ULEA UR8, UR48, UR49, 0x5 ;  /* 0x0000003130087291 */ /* 0x000fe4000f8e28ff */
[----:B------:R-:W-:Y:S02]  /*2730*/  USHF.R.U32.HI UR9, URZ, UR32, UR9 ;  /* 0x00000020ff097299 */ /* 0x000fe40008011609 */
[----:B------:R-:W-:Y:S02]  /*2740*/  ULEA UR46, UR47, UR8, 0xa ;  /* 0x000000082f2e7291 */ /* 0x000fe4000f8e50ff */
[----:B------:R-:W-:Y:S02]  /*2750*/  USEL UR9, UR43, UR9, !UP0 ;  /* 0x000000092b097287 */ /* 0x000fe4000c000000 */
[----:B------:R-:W-:Y:S02]  /*2760*/  UISETP.NE.AND UP2, UPT, UR29, 0x1, UPT ;  /* 0x000000011d00788c */ /* 0x000fe4000bf45270 */
[----:B------:R-:W-:Y:S02]  /*2770*/  UIMAD.WIDE.U32 UR12, UR9, UR26, URZ ;  /* 0x0000001a090c72a5 */ /* 0x000fe4000f8e00ff */
[----:B------:R-:W-:Y:S02]  /*2780*/  UIADD3 UR8, UPT, UPT, -UR9, URZ, URZ ;  /* 0x000000ff09087290 */ /* 0x000fe4000fffe1ff */
[----:B------:R-:W-:Y:S02]  /*2790*/  UIADD3 UR16, UPT, UPT, UR19, 0x15400, URZ ;  /* 0x0001540013107890 */ /* 0x000fe4000fffe0ff */
[----:B------:R-:W-:Y:S02]  /*27a0*/  UIMAD UR14, UR23, UR8, UR43 ;  /* 0x00000008170e72a4 */ /* 0x000fe4000f8e022b */
[----:B------:R-:W-:Y:S02]  /*27b0*/  UIADD3 UR34, UP0, UPT, UR54, 0x180, URZ ;  /* 0x0000018036227890 */ /* 0x000fe4000ff1e0ff */
[----:B------:R-:W-:Y:S02]  /*27c0*/  UIADD3 UR15, UPT, UPT, UR15, 0x1, URZ ;  /* 0x000000010f0f7890 */ /* 0x000fe4000fffe0ff */
[----:B------:R-:W-:Y:S02]  /*27d0*/  UIADD3.X UR35, UPT, UPT, URZ, UR55, URZ, UP0, !UPT ;  /* 0x00000037ff237290 */ /* 0x000fe400087fe4ff */
[----:B------:R-:W-:Y:S01]  /*27e0*/  UISETP.NE.AND UP0, UPT, UR15, UR51, UPT ;  /* 0x000000330f00728c */ /* 0x000fe2000bf05270 */
[----:B------:R-:W-:Y:S01]  /*27f0*/  UMOV UR56, 0x0 ;  /* 0x0000000000387882 */ /* 0x000fe20000000000 */
[----:B------:R-:W-:Y:S01]  /*2800*/  UMOV UR57, 0x10000000 ;  /* 0x1000000000397882 */ /* 0x000fe20000000000 */
[----:B------:R-:W-:Y:S01]  /*2810*/  UMOV UR42, UR50 ;  /* 0x00000032002a7c82 */ /* 0x000fe20008000000 */
[----:B------:R-:W-:Y:S01]  /*2820*/  UMOV UR17, UR41 ;  /* 0x0000002900117c82 */ /* 0x000fe20008000000 */
[----:B------:R4:W-:Y:S01]  /*2830*/  UTMALDG.2D [UR40], [UR36], desc[UR56] ;  /* 0x00003828240075b4 */ /* 0x0009e20008009000 */
[----:B------:R-:W-:Y:S02]  /*2840*/  UMOV UR12, UR13 ;  /* 0x0000000d000c7c82 */ /* 0x000fe40008000000 */
[----:B------:R-:W-:Y:S04]  /*2850*/  USHF.R.U32.HI UR11, URZ, UR27, UR12 ;  /* 0x0000001bff0b7299 */ /* 0x000fe8000801160c */
[----:B------:R-:W-:Y:S04]  /*2860*/  USEL UR11, UR9, UR11, !UP3 ;  /* 0x0000000b090b7287 */ /* 0x000fe8000d800000 */
[----:B------:R-:W-:Y:S07]  /*2870*/  UIMAD.WIDE.U32 UR12, UR11, UR31, URZ ;  /* 0x0000001f0b0c72a5 */ /* 0x000fee000f8e00ff */
        /* <DEDUP_REMOVED lines=11> */
[----:B----4-:R-:W-:Y:S01]  /*2930*/  UPRMT UR36, UR46, 0x5410, URZ ;  /* 0x000054102e247896 */ /* 0x010fe200080000ff */
[----:B------:R-:W-:Y:S01]  /*2940*/  UMOV UR9, UR41 ;  /* 0x0000002900097c82 */ /* 0x000fe20008000000 */
[----:B------:R-:W-:Y:S01]  /*2950*/  UMOV UR11, UR19 ;  /* 0x00000013000b7c82 */ /* 0x000fe20008000000 */
[----:B------:R-:W-:Y:S01]  /*2960*/  UMOV UR12, UR20 ;  /* 0x00000014000c7c82 */ /* 0x000fe20008000000 */
[----:B------:R-:W-:Y:S01]  /*2970*/  UMOV UR14, UR22 ;  /* 0x00000016000e7c82 */ /* 0x000fe20008000000 */
[----:B------:R-:W-:Y:S04]  /*2980*/  UMOV UR13, UR21 ;  /* 0x00000015000d7c82 */ /* 0x000fe80008000000 */
[----:B------:R-:W-:Y:S01]  /*2990*/  UTMALDG.5D.IM2COL [UR16], [UR34], UR36 ;  /* 0x00000010220073b4 */ /* 0x000fe20008060024 */
[----:B------:R4:W-:Y:S02]  /*29a0*/  UTMALDG.5D.IM2COL [UR8], [UR34], UR36 ;  /* 0x00000008220073b4 */ /* 0x0009e40008060024 */
[----:B----4-:R-:W-:Y:S01]  /*29b0*/  UMOV UR11, UR45 ;  /* 0x0000002d000b7c82 */ /* 0x010fe20008000000 */
[----:B-1----:R-:W-:Y:S05]  /*29c0*/  BRA.U UP0, `(.L_x_29) ;  /* 0xfffffff900dc7547 */ /* 0x002fea000b83ffff */
.L_x_24:
[----:B--23--:R-:W-:Y:S01]  /*29d0*/  SHF.L.U32 R3, R2, 0x1f, RZ ;  /* 0x0000001f02037819 */ /* 0x00cfe200000006ff */
[----:B------:R-:W-:-:S03]  /*29e0*/  NOP ;  /* 0x0000000000007918 */ /* 0x000fc60000000000 */
[----:B------:R-:W2:Y:S02]  /*29f0*/  SYNCS.PHASECHK.TRANS64.TRYWAIT P0, [UR44+0x160], R3 ;  /* 0x00016003ff0075a7 */ /* 0x000ea4000800112c */
[----:B--2---:R-:W-:Y:S05]  /*2a00*/  @!P0 BRA `(.L_x_30) ;  /* 0x0000007400508947 */ /* 0x004fea0003800000 */
.L_x_140:
[----:B------:R-:W2:Y:S01]  /*2a10*/  LDS.128 R4, [UR44+0x1a0] ;  /* 0x0001a02cff047984 */ /* 0x000ea20008000c00 */
[----:B------:R-:W-:Y:S02]  /*2a20*/  UIADD3 UR4, UPT, UPT, UR44, 0x168, URZ ;  /* 0x000001682c047890 */ /* 0x000fe4000fffe0ff */
[----:B------:R-:W-:Y:S01]  /*2a30*/  UISETP.GE.AND UP0, UPT, UR39, 0x1, UPT ;  /* 0x000000012700788c */ /* 0x000fe2000bf06270 */
[----:B------:R-:W-:Y:S01]  /*2a40*/  @!PT LDS RZ, [RZ] ;  /* 0x00000000fffff984 */ /* 0x000fe20000000800 */
[----:B------:R-:W-:Y:S01]  /*2a50*/  @!PT LDS RZ, [RZ] ;  /* 0x00000000fffff984 */ /* 0x000fe20000000800 */
[----:B------:R-:W-:Y:S01]  /*2a60*/  @!PT LDS RZ, [RZ] ;  /* 0x00000000fffff984 */ /* 0x000fe20000000800 */
[----:B------:R-:W-:Y:S01]  /*2a70*/  @!PT LDS RZ, [RZ] ;  /* 0x00000000fffff984 */ /* 0x000fe20000000800 */
[----:B------:R3:W-:Y:S06]  /*2a80*/  MEMBAR.ALL.CTA ;  /* 0x0000000000007992 */ /* 0x0007ec0000008000 */
[----:B---3--:R-:W3:Y:S01]  /*2a90*/  FENCE.VIEW.ASYNC.S ;  /* 0x00000000000073c6 */ /* 0x008ee20000000000 */
[----:B------:R-:W-:-:S09]  /*2aa0*/  UPRMT UR4, URZ, 0x654, UR4 ;  /* 0x00000654ff047896 */ /* 0x000fd20008000004 */
[----:B---3--:R-:W-:Y:S01]  /*2ab0*/  SYNCS.ARRIVE.TRANS64.RED.A1T0 RZ, [UR4], RZ ;  /* 0x000000ffffff79a7 */ /* 0x008fe20008100404 */
[----:B--2---:R-:W-:-:S13]  /*2ac0*/  LOP3.LUT P0, RZ, R6, 0x1, RZ, 0xc0, !PT ;  /* 0x0000000106ff7812 */ /* 0x004fda000780c0ff */
[----:B------:R-:W-:Y:S01]  /*2ad0*/  VOTEU.ANY UP1, P0 ;  /* 0x0000000000ff7886 */ /* 0x000fe20000020100 */
[----:B------:R-:W-:-:S13]  /*2ae0*/  PLOP3.LUT P0, PT, PT, PT, UP1, 0x80, 0x8 ;  /* 0x000000000008781c */ /* 0x000fda0003f0f018 */
[----:B-1----:R-:W-:Y:S02]  /*2af0*/  @P0 MOV R0, R4 ;  /* 0x0000000400000202 */ /* 0x002fe40000000f00 */
[----:B------:R-:W-:Y:S02]  /*2b00*/  @P0 LOP3.LUT R4, R5, 0xffff, RZ, 0xc0, !PT ;  /* 0x0000ffff05040812 */ /* 0x000fe400078ec0ff */
[----:B------:R-:W-:Y:S02]  /*2b10*/  @P0 R2UR UR6, R0 ;  /* 0x00000000000602ca */ /* 0x000fe400000e0000 */
[----:B------:R-:W-:-:S11]  /*2b20*/  @P0 R2UR UR5, R4 ;  /* 0x00000000040502ca */ /* 0x000fd600000e0000 */
[----:B------:R-:W-:Y:S02]  /*2b30*/  @UP1 UMOV UR59, UR6 ;  /* 0x00000006003b1c82 */ /* 0x000fe40008000000 */
[----:B------:R-:W-:Y:S01]  /*2b40*/  @UP1 UMOV UR58, UR5 ;  /* 0x00000005003a1c82 */ /* 0x000fe20008000000 */
[----:B------:R-:W-:Y:S05]  /*2b50*/  BRA.U !UP0, `(.L_x_31) ;  /* 0x0000000108d47547 */ /* 0x000fea000b800000 */
[----:B------:R-:W1:Y:S01]  /*2b60*/  LDCU.128 UR16, c[0x0][0xc10] ;  /* 0x00018200ff1077ac */ /* 0x000e620008000c00 */
[----:B------:R-:W2:Y:S01]  /*2b70*/  LDCU UR20, c[0x0][0xc20] ;  /* 0x00018400ff1477ac */ /* 0x000ea20008000800 */
[----:B------:R-:W3:Y:S01]  /*2b80*/  LDCU UR13, c[0x0][0xc0c] ;  /* 0x00018180ff0d77ac */ /* 0x000ee20008000800 */
[----:B------:R-:W4:Y:S01]  /*2b90*/  LDCU.64 UR14, c[0x0][0xc28] ;  /* 0x00018500ff0e77ac */ /* 0x000f220008000a00 */
[----:B------:R-:W-:Y:S02]  /*2ba0*/  UISETP.NE.AND UP3, UPT, UR39, 0x1, UPT ;  /* 0x000000012700788c */ /* 0x000fe4000bf65270 */
[----:B-1----:R-:W-:Y:S02]  /*2bb0*/  UIMAD.WIDE.U32 UR4, UR63, UR19, URZ ;  /* 0x000000133f0472a5 */ /* 0x002fe4000f8e00ff */
[----:B------:R-:W-:Y:S02]  /*2bc0*/  UIMAD.WIDE.U32 UR6, UR64, UR16, URZ ;  /* 0x00000010400672a5 */ /* 0x000fe4000f8e00ff */
[----:B------:R-:W-:-:S02]  /*2bd0*/  UISETP.NE.AND UP0, UPT, UR18, 0x1, UPT ;  /* 0x000000011200788c */ /* 0x000fc4000bf05270 */
[----:B------:R-:W-:Y:S01]  /*2be0*/  UIMAD.WIDE.U32 UR10, UR58, UR19, URZ ;  /* 0x000000133a0a72a5 */ /* 0x000fe2000f8e00ff */
[----:B------:R-:W-:Y:S01]  /*2bf0*/  UMOV UR4, UR5 ;  /* 0x0000000500047c82 */ /* 0x000fe20008000000 */
[----:B---3--:R-:W-:Y:S02]  /*2c00*/  UISETP.NE.AND UP2, UPT, UR13, 0x1, UPT ;  /* 0x000000010d00788c */ /* 0x008fe4000bf45270 */
[----:B--2---:R-:W-:Y:S02]  /*2c10*/  USHF.R.U32.HI UR5, URZ, UR20, UR4 ;  /* 0x00000014ff057299 */ /* 0x004fe40008011604 */
[----:B------:R-:W-:Y:S01]  /*2c20*/  UIMAD.WIDE.U32 UR8, UR59, UR16, URZ ;  /* 0x000000103b0872a5 */ /* 0x000fe2000f8e00ff */
[----:B------:R-:W-:Y:S01]  /*2c30*/  UMOV UR4, UR7 ;  /* 0x0000000700047c82 */ /* 0x000fe20008000000 */
[----:B------:R-:W-:Y:S02]  /*2c40*/  USEL UR5, UR63, UR5, !UP0 ;  /* 0x000000053f057287 */ /* 0x000fe4000c000000 */
[----:B------:R-:W-:-:S02]  /*2c50*/  USHF.R.U32.HI UR4, URZ, UR17, UR4 ;  /* 0x00000011ff047299 */ /* 0x000fc40008011604 */
[----:B----4-:R-:W-:Y:S02]  /*2c60*/  UIMAD.WIDE.U32 UR6, UR5, UR14, URZ ;  /* 0x0000000e050672a5 */ /* 0x010fe4000f8e00ff */
[----:B------:R-:W-:Y:S01]  /*2c70*/  USEL UR12, UR64, UR4, !UP2 ;  /* 0x00000004400c7287 */ /* 0x000fe2000d000000 */
[----:B------:R-:W-:Y:S02]  /*2c80*/  UMOV UR8, UR9 ;  /* 0x0000000900087c82 */ /* 0x000fe40008000000 */
[----:B------:R-:W-:Y:S01]  /*2c90*/  UMOV UR4, UR11 ;  /* 0x0000000b00047c82 */ /* 0x000fe20008000000 */
[----:B------:R-:W-:Y:S01]  /*2ca0*/  UIMAD.WIDE.U32 UR10, UR12, UR14, URZ ;  /* 0x0000000e0c0a72a5 */ /* 0x000fe2000f8e00ff */
[----:B------:R-:W-:Y:S01]  /*2cb0*/  UMOV UR6, UR7 ;  /* 0x0000000700067c82 */ /* 0x000fe20008000000 */
[----:B------:R-:W-:Y:S02]  /*2cc0*/  USHF.R.U32.HI UR4, URZ, UR20, UR4 ;  /* 0x00000014ff047299 */ /* 0x000fe40008011604 */
[----:B------:R-:W-:-:S02]  /*2cd0*/  @UP3 USHF.R.U32.HI UR5, URZ, UR15, UR6 ;  /* 0x0000000fff053299 */ /* 0x000fc40008011606 */
[----:B------:R-:W-:Y:S01]  /*2ce0*/  USHF.R.U32.HI UR17, URZ, UR17, UR8 ;  /* 0x00000011ff117299 */ /* 0x000fe20008011608 */
[----:B------:R-:W-:Y:S01]  /*2cf0*/  UMOV UR6, UR11 ;  /* 0x0000000b00067c82 */ /* 0x000fe20008000000 */
[----:B------:R-:W-:Y:S02]  /*2d00*/  USEL UR4, UR58, UR4, !UP0 ;  /* 0x000000043a047287 */ /* 0x000fe4000c000000 */
[----:B------:R-:W-:Y:S02]  /*2d10*/  @UP3 USHF.R.U32.HI UR12, URZ, UR15, UR6 ;  /* 0x0000000fff0c3299 */ /* 0x000fe40008011606 */
[----:B------:R-:W-:Y:S02]  /*2d20*/  UIMAD UR6, UR39, UR5, URZ ;  /* 0x00000005270672a4 */ /* 0x000fe4000f8e02ff */
[----:B------:R-:W-:Y:S02]  /*2d30*/  USEL UR5, UR59, UR17, !UP2 ;  /* 0x000000113b057287 */ /* 0x000fe4000d000000 */
[----:B------:R-:W-:-:S02]  /*2d40*/  UIMAD UR8, UR39, UR12, URZ ;  /* 0x0000000c270872a4 */ /* 0x000fc4000f8e02ff */
[----:B------:R-:W-:Y:S02]  /*2d50*/  UISETP.GE.AND UP0, UPT, UR4, UR6, UPT ;  /* 0x000000060400728c */ /* 0x000fe4000bf06270 */
[----:B------:R-:W-:Y:S02]  /*2d60*/  UIMAD.WIDE.U32 UR6, UR4, UR14, URZ ;  /* 0x0000000e040672a5 */ /* 0x000fe4000f8e00ff */
[----:B------:R-:W-:Y:S02]  /*2d70*/  UISETP.GE.OR UP0, UPT, UR5, UR8, UP0 ;  /* 0x000000080500728c */ /* 0x000fe40008706670 */
[----:B------:R-:W-:Y:S02]  /*2d80*/  UIMAD.WIDE.U32 UR8, UR5, UR14, URZ ;  /* 0x0000000e050872a5 */ /* 0x000fe4000f8e00ff */
[----:B------:R-:W-:Y:S01]  /*2d90*/  UIADD3 UR10, UPT, UPT, -UR4, URZ, URZ ;  /* 0x000000ff040a7290 */ /* 0x000fe2000fffe1ff */
[----:B------:R-:W-:Y:S02]  /*2da0*/  UMOV UR6, UR7 ;  /* 0x0000000700067c82 */ /* 0x000fe40008000000 */
[----:B------:R-:W-:-:S02]  /*2db0*/  USHF.R.U32.HI UR6, URZ, UR15, UR6 ;  /* 0x0000000fff067299 */ /* 0x000fc40008011606 */
[----:B------:R-:W-:Y:S02]  /*2dc0*/  UIMAD UR10, UR18, UR10, UR58 ;  /* 0x0000000a120a72a4 */ /* 0x000fe4000f8e023a */
[----:B------:R-:W-:Y:S01]  /*2dd0*/  USEL UR6, UR4, UR6, !UP3 ;  /* 0x0000000604067287 */ /* 0x000fe2000d800000 */
[----:B------:R-:W-:Y:S01]  /*2de0*/  @!UP0 UMOV UR7, UR9 ;  /* 0x0000000900078c82 */ /* 0x000fe20008000000 */
[----:B------:R-:W-:Y:S02]  /*2df0*/  UIADD3 UR9, UPT, UPT, -UR5, URZ, URZ ;  /* 0x000000ff05097290 */ /* 0x000fe4000fffe1ff */
[----:B------:R-:W-:Y:S02]  /*2e00*/  @!UP0 USHF.R.U32.HI UR7, URZ, UR15, UR7 ;  /* 0x0000000fff078299 */ /* 0x000fe40008011607 */
[----:B------:R-:W-:Y:S02]  /*2e10*/  UIADD3 UR8, UPT, UPT, -UR6, URZ, URZ ;  /* 0x000000ff06087290 */ /* 0x000fe4000fffe1ff */
[----:B------:R-:W-:-:S02]  /*2e20*/  @!UP0 USEL UR7, UR5, UR7, !UP3 ;  /* 0x0000000705078287 */ /* 0x000fc4000d800000 */
[----:B------:R-:W-:Y:S02]  /*2e30*/  UIMAD UR8, UR39, UR8, UR4 ;  /* 0x00000008270872a4 */ /* 0x000fe4000f8e0204 */
[----:B------:R-:W-:Y:S02]  /*2e40*/  @!UP0 UIADD3 UR6, UPT, UPT, UR6, -UR7, URZ ;  /* 0x8000000706068290 */ /* 0x000fe4000fffe0ff */
[----:B------:R-:W-:Y:S02]  /*2e50*/  @!UP0 UIMAD UR7, UR8, UR12, UR7 ;  /* 0x0000000c080782a4 */ /* 0x000fe4000f8e0207 */
[----:B------:R-:W-:Y:S02]  /*2e60*/  @!UP0 UIMAD UR4, UR39, UR6, UR5 ;  /* 0x00000006270482a4 */ /* 0x000fe4000f8e0205 */
[----:B------:R-:W-:Y:S02]  /*2e70*/  UIMAD UR6, UR13, UR9, UR59 ;  /* 0x000000090d0672a4 */ /* 0x000fe4000f8e023b */
[----:B------:R-:W-:Y:S01]  /*2e80*/  UIMAD UR58, UR4, UR18, UR10 ;  /* 0x00000012043a72a4 */ /* 0x000fe2000f8e020a */
[----:B------:R-:W-:-:S02]  /*2e90*/  @!UP0 UMOV UR5, UR7 ;  /* 0x0000000700058c82 */ /* 0x000fc40008000000 */
[----:B------:R-:W-:-:S12]  /*2ea0*/  UIMAD UR59, UR5, UR13, UR6 ;  /* 0x0000000d053b72a4 */ /* 0x000fd8000f8e0206 */
.L_x_31:
        /* <DEDUP_REMOVED lines=20> */
.L_x_32:
[----:B------:R-:W-:Y:S02]  /*2ff0*/  R2UR UR5, R49 ;  /* 0x00000000310572ca */ /* 0x000fe400000e0000 */
[----:B------:R-:W-:Y:S02]  /*3000*/  R2UR UR4, R48 ;  /* 0x00000000300472ca */ /* 0x000fe400000e0000 */
[----:B------:R-:W-:Y:S02]  /*3010*/  PLOP3.LUT P1, PT, PT, PT, PT, 0x80, 0x8 ;  /* 0x000000000008781c */ /* 0x000fe40003f2f070 */
[----:B------:R-:W-:-:S07]  /*3020*/  LOP3.LUT R2, R2, 0x1, RZ, 0x3c, !PT ;  /* 0x0000000102027812 */ /* 0x000fce00078e3cff */
[----:B------:R-:W-:Y:S02]  /*3030*/  UIADD3 UR28, UPT, UPT, UR59, UR5, URZ ;  /* 0x000000053b1c7290 */ /* 0x000fe4000fffe0ff */
[----:B------:R-:W-:Y:S01]  /*3040*/  UIADD3 UR21, UPT, UPT, UR58, UR4, URZ ;  /* 0x000000043a157290 */ /* 0x000fe2000fffe0ff */
[----:B------:R-:W-:Y:S11]  /*3050*/  BRA.U UP1, `(.L_x_33) ;  /* 0xffffffe501787547 */ /* 0x000ff6000b83ffff */
[----:B------:R-:W-:Y:S01]  /*3060*/  UIADD3 UR44, UPT, UPT, UR44, 0x88, URZ ;  /* 0x000000882c2c7890 */ /* 0x000fe2000fffe0ff */
[----:B------:R-:W-:-:S03]  /*3070*/  MOV R2, UR38 ;  /* 0x0000002600027c02 */ /* 0x000fc60008000f00 */
[----:B------:R-:W-:Y:S01]  /*3080*/  ULEA UR4, UR45, UR44, 0x3 ;  /* 0x0000002c2d047291 */ /* 0x000fe2000f8e18ff */
[----:B------:R-:W-:-:S08]  /*3090*/  SHF.L.U32 R2, R2, 0x1f, RZ ;  /* 0x0000001f02027819 */ /* 0x000fd000000006ff */
[----:B------:R-:W1:Y:S02]  /*30a0*/  SYNCS.PHASECHK.TRANS64.TRYWAIT P0, [UR4], R2 ;  /* 0x00000002ff0075a7 */ /* 0x000e640008001104 */
[----:B-1----:R-:W-:Y:S05]  /*30b0*/  @!P0 BRA `(.L_x_34) ;  /* 0x0000006c00bc8947 */ /* 0x002fea0003800000 */
.L_x_142:
[----:B------:R-:W-:-:S04]  /*30c0*/  UIADD3 UR4, UPT, UPT, UR45, 0x1, URZ ;  /* 0x000000012d047890 */ /* 0x000fc8000fffe0ff */
[----:B------:R-:W-:-:S04]  /*30d0*/  UISETP.NE.AND UP0, UPT, UR4, 0x11, UPT ;  /* 0x000000110400788c */ /* 0x000fc8000bf05270 */
[----:B------:R-:W-:Y:S02]  /*30e0*/  USEL UR5, URZ, 0x1, UP0 ;  /* 0x00000001ff057887 */ /* 0x000fe40008000000 */
[----:B------:R-:W-:Y:S02]  /*30f0*/  USEL UR4, UR4, URZ, UP0 ;  /* 0x000000ff04047287 */ /* 0x000fe40008000000 */
[----:B------:R-:W-:Y:S02]  /*3100*/  ULOP3.LUT UR6, UR38, UR5, URZ, 0x3c, !UPT ;  /* 0x0000000526067292 */ /* 0x000fe4000f8e3cff */
[----:B------:R-:W-:-:S04]  /*3110*/  ULEA UR5, UR4, UR44, 0x3 ;  /* 0x0000002c04057291 */ /* 0x000fc8000f8e18ff */
[----:B-1----:R-:W-:-:S04]  /*3120*/  MOV R2, UR6 ;  /* 0x0000000600027c02 */ /* 0x002fc80008000f00 */
[----:B------:R-:W-:-:S04]  /*3130*/  SHF.L.U32 R2, R2, 0x1f, RZ ;  /* 0x0000001f02027819 */ /* 0x000fc800000006ff */
[----:B------:R-:W1:Y:S02]  /*3140*/  SYNCS.PHASECHK.TRANS64.TRYWAIT P0, [UR5], R2 ;  /* 0x00000002ff0075a7 */ /* 0x000e640008001105 */
[----:B-1----:R-:W-:Y:S05]  /*3150*/  @!P0 BRA `(.L_x_35) ;  /* 0x0000006c00ac8947 */ /* 0x002fea0003800000 */
.L_x_144:
        /* <DEDUP_REMOVED lines=10> */
.L_x_146:
        /* <DEDUP_REMOVED lines=10> */
.L_x_148:
        /* <DEDUP_REMOVED lines=10> */
.L_x_150:
        /* <DEDUP_REMOVED lines=10> */
.L_x_152:
        /* <DEDUP_REMOVED lines=10> */
.L_x_154:
        /* <DEDUP_REMOVED lines=10> */
.L_x_156:
        /* <DEDUP_REMOVED lines=10> */
.L_x_158:
        /* <DEDUP_REMOVED lines=10> */
.L_x_160:
        /* <DEDUP_REMOVED lines=10> */
.L_x_162:
        /* <DEDUP_REMOVED lines=10> */
.L_x_164:
        /* <DEDUP_REMOVED lines=10> */
.L_x_166:
        /* <DEDUP_REMOVED lines=10> */
.L_x_168:
        /* <DEDUP_REMOVED lines=10> */
.L_x_170:
        /* <DEDUP_REMOVED lines=10> */
.L_x_172:
[----:B------:R-:W-:-:S04]  /*3a20*/  UIADD3 UR4, UPT, UPT, UR4, 0x1, URZ ;  /* 0x0000000104047890 */ /* 0x000fc8000fffe0ff */
[----:B------:R-:W-:-:S04]  /*3a30*/  UISETP.NE.AND UP0, UPT, UR4, 0x11, UPT ;  /* 0x000000110400788c */ /* 0x000fc8000bf05270 */
[----:B------:R-:W-:Y:S02]  /*3a40*/  USEL UR5, URZ, 0x1, UP0 ;  /* 0x00000001ff057887 */ /* 0x000fe40008000000 */
[----:B------:R-:W-:Y:S02]  /*3a50*/  USEL UR4, UR4, URZ, UP0 ;  /* 0x000000ff04047287 */ /* 0x000fe40008000000 */
[----:B------:R-:W-:Y:S02]  /*3a60*/  ULOP3.LUT UR5, UR6, UR5, URZ, 0x3c, !UPT ;  /* 0x0000000506057292 */ /* 0x000fe4000f8e3cff */
[----:B------:R-:W-:-:S04]  /*3a70*/  ULEA UR4, UR4, UR44, 0x3 ;  /* 0x0000002c04047291 */ /* 0x000fc8000f8e18ff */
[----:B-1----:R-:W-:Y:S02]  /*3a80*/  IMAD.U32 R2, RZ, RZ, UR5 ;  /* 0x00000005ff027e24 */ /* 0x002fe4000f8e00ff */
[----:B------:R-:W-:-:S03]  /*3a90*/  MOV R0, UR4 ;  /* 0x0000000400007c02 */ /* 0x000fc60008000f00 */
[----:B------:R-:W-:-:S07]  /*3aa0*/  SHF.L.U32 R2, R2, 0x1f, RZ ;  /* 0x0000001f02027819 */ /* 0x000fce00000006ff */
.L_x_50:
[----:B-1----:R1:W2:Y:S02]  /*3ab0*/  SYNCS.PHASECHK.TRANS64.TRYWAIT P0, [R0+URZ], R2 ;  /* 0x00000002000075a7 */ /* 0x0022a400080011ff */
[----:B--2---:R-:W-:Y:S05]  /*3ac0*/  @!P0 NANOSLEEP.SYNCS 0x989680 ;  /* 0x009896800000895d */ /* 0x004fea0003900000 */
[----:B------:R-:W2:Y:S02]  /*3ad0*/  @!P0 SYNCS.PHASECHK.TRANS64 P0, [R0+URZ], R2 ;  /* 0x00000002000085a7 */ /* 0x000ea400080010ff */
[----:B--2---:R-:W-:Y:S05]  /*3ae0*/  @P0 EXIT ;  /* 0x000000000000094d */ /* 0x004fea0003800000 */
[----:B------:R-:W-:Y:S05]  /*3af0*/  BRA `(.L_x_50) ;  /* 0xfffffffc00ec7947 */ /* 0x000fea000383ffff */
.L_x_17:
[----:B------:R-:W2:Y:S02]  /*3b00*/  S2UR UR4, SR_CgaCtaId ;  /* 0x00000000000479c3 */ /* 0x000ea40000008800 */
[----:B--2---:R-:W-:-:S04]  /*3b10*/  UISETP.NE.AND UP0, UPT, UR4, URZ, UPT ;  /* 0x000000ff0400728c */ /* 0x004fc8000bf05270 */
[----:B------:R-:W-:-:S09]  /*3b20*/  UISETP.NE.OR UP0, UPT, UR18, 0x1, UP0 ;  /* 0x000000011200788c */ /* 0x000fd20008705670 */
[----:B------:R-:W-:Y:S05]  /*3b30*/  BRA.U UP0, `(.L_x_51) ;  /* 0x0000000100b47547 */ /* 0x000fea000b800000 */
[----:B------:R-:W2:Y:S01]  /*3b40*/  S2UR UR5, SR_CgaCtaId ;  /* 0x00000000000579c3 */ /* 0x000ea20000008800 */
[----:B------:R-:W-:Y:S01]  /*3b50*/  UMOV UR4, 0x400 ;  /* 0x0000040000047882 */ /* 0x000fe20000000000 */
[----:B------:R-:W-:Y:S01]  /*3b60*/  HFMA2 R3, -RZ, RZ, 0, 5.9604644775390625e-08 ;  /* 0x00000001ff037431 */ /* 0x000fe200000001ff */
[----:B------:R-:W-:Y:S01]  /*3b70*/  ISETP.NE.AND P0, PT, R0, RZ, PT ;  /* 0x000000ff0000720c */ /* 0x000fe20003f05270 */
[----:B------:R-:W-:Y:S01]  /*3b80*/  IMAD.MOV.U32 R8, RZ, RZ, RZ ;  /* 0x000000ffff087224 */ /* 0x000fe200078e00ff */
[----:B--2---:R-:W-:-:S04]  /*3b90*/  ULEA UR4, UR5, UR4, 0x18 ;  /* 0x0000000405047291 */ /* 0x004fc8000f8ec0ff */
[----:B------:R-:W-:Y:S02]  /*3ba0*/  UIADD3 UR5, UPT, UPT, UR4, 0x168, URZ ;  /* 0x0000016804057890 */ /* 0x000fe4000fffe0ff */
[----:B------:R-:W-:Y:S02]  /*3bb0*/  UIADD3 UR8, UPT, UPT, UR4, 0x160, URZ ;  /* 0x0000016004087890 */ /* 0x000fe4000fffe0ff */
[----:B------:R-:W-:-:S12]  /*3bc0*/  UPRMT UR5, URZ, 0x654, UR5 ;  /* 0x00000654ff057896 */ /* 0x000fd80008000005 */
.L_x_54:
[----:B------:R-:W-:Y:S01]  /*3bd0*/  SHF.L.U32 R6, R3, 0x1f, RZ ;  /* 0x0000001f03067819 */ /* 0x000fe200000006ff */
[----:B------:R-:W-:Y:S02]  /*3be0*/  IMAD.U32 R4, RZ, RZ, UR8 ;  /* 0x00000008ff047e24 */ /* 0x000fe4000f8e00ff */
[----:B------:R-:W-:Y:S01]  /*3bf0*/  @!P0 IMAD.MOV.U32 R5, RZ, RZ, 0x10 ;  /* 0x00000010ff058424 */ /* 0x000fe200078e00ff */
[----:B------:R-:W2:Y:S02]  /*3c00*/  SYNCS.PHASECHK.TRANS64.TRYWAIT P1, [UR4+0x168], R6 ;  /* 0x00016806ff0075a7 */ /* 0x000ea40008021104 */
[----:B------:R-:W-:-:S04]  /*3c10*/  PRMT R4, R0, 0x654, R4 ;  /* 0x0000065400047816 */ /* 0x000fc80000000004 */
[----:B------:R-:W-:Y:S01]  /*3c20*/  SEL R2, R4, R2, !P0 ;  /* 0x0000000204027207 */ /* 0x000fe20004000000 */
[----:B--2---:R-:W-:Y:S06]  /*3c30*/  @!P1 BRA `(.L_x_52) ;  /* 0x00000068005c9947 */ /* 0x004fec0003800000 */
.L_x_174:
[----:B------:R-:W-:Y:S01]  /*3c40*/  UIADD3 UR6, UPT, UPT, UR4, 0x1a0, URZ ;  /* 0x000001a004067890 */ /* 0x000fe2000fffe0ff */
[----:B------:R3:W-:Y:S01]  /*3c50*/  @!P0 SYNCS.ARRIVE.TRANS64.RED RZ, [R2+URZ], R5 ;  /* 0x0000000502ff89a7 */ /* 0x0007e200080004ff */
[----:B------:R-:W-:Y:S01]  /*3c60*/  UIADD3 UR7, UPT, UPT, UR4, 0x160, URZ ;  /* 0x0000016004077890 */ /* 0x000fe2000fffe0ff */
[----:B------:R-:W-:-:S08]  /*3c70*/  LOP3.LUT R3, R3, 0x1, RZ, 0x3c, !PT ;  /* 0x0000000103037812 */ /* 0x000fd000078e3cff */
[----:B------:R-:W-:Y:S06]  /*3c80*/  UGETNEXTWORKID.BROADCAST [UR6], [UR7] ;  /* 0x00000000060073ca */ /* 0x000fec0008000100 */
[----:B---3--:R-:W-:-:S04]  /*3c90*/  SHF.L.U32 R5, R8, 0x1f, RZ ;  /* 0x0000001f08057819 */ /* 0x008fc800000006ff */
[----:B------:R-:W3:Y:S02]  /*3ca0*/  SYNCS.PHASECHK.TRANS64.TRYWAIT P1, [UR4+0x160], R5 ;  /* 0x00016005ff0075a7 */ /* 0x000ee40008021104 */
[----:B---3--:R-:W-:Y:S05]  /*3cb0*/  @!P1 BRA `(.L_x_53) ;  /* 0x0000006800549947 */ /* 0x008fea0003800000 */
.L_x_176:
[----:B--2---:R-:W2:Y:S01]  /*3cc0*/  LDS.128 R4, [UR4+0x1a0] ;  /* 0x0001a004ff047984 */ /* 0x004ea20008000c00 */
[----:B------:R-:W-:Y:S01]  /*3cd0*/  LOP3.LUT R8, R8, 0x1, RZ, 0x3c, !PT ;  /* 0x0000000108087812 */ /* 0x000fe200078e3cff */
[----:B------:R-:W-:Y:S01]  /*3ce0*/  @!PT LDS RZ, [RZ] ;  /* 0x00000000fffff984 */ /* 0x000fe20000000800 */
[----:B------:R-:W-:Y:S01]  /*3cf0*/  @!PT LDS RZ, [RZ] ;  /* 0x00000000fffff984 */ /* 0x000fe20000000800 */
[----:B------:R-:W-:Y:S01]  /*3d00*/  @!PT LDS RZ, [RZ] ;  /* 0x00000000fffff984 */ /* 0x000fe20000000800 */
[----:B------:R-:W-:Y:S01]  /*3d10*/  @!PT LDS RZ, [RZ] ;  /* 0x00000000fffff984 */ /* 0x000fe20000000800 */
[----:B------:R3:W-:Y:S06]  /*3d20*/  MEMBAR.ALL.CTA ;  /* 0x0000000000007992 */ /* 0x0007ec0000008000 */
[----:B---3--:R-:W3:Y:S02]  /*3d30*/  FENCE.VIEW.ASYNC.S ;  /* 0x00000000000073c6 */ /* 0x008ee40000000000 */
[----:B---3--:R-:W-:Y:S01]  /*3d40*/  SYNCS.ARRIVE.TRANS64.RED.A1T0 RZ, [UR5], RZ ;  /* 0x000000ffffff79a7 */ /* 0x008fe20008100405 */
[----:B--2---:R-:W-:-:S13]  /*3d50*/  LOP3.LUT P1, RZ, R6, 0x1, RZ, 0xc0, !PT ;  /* 0x0000000106ff7812 */ /* 0x004fda000782c0ff */
[----:B------:R-:W-:Y:S05]  /*3d60*/  @P1 BRA `(.L_x_54) ;  /* 0xfffffffc00981947 */ /* 0x000fea000383ffff */
[----:B------:R-:W-:-:S04]  /*3d70*/  SHF.L.U32 R0, R3, 0x1f, RZ ;  /* 0x0000001f03007819 */ /* 0x000fc800000006ff */
[----:B------:R-:W2:Y:S02]  /*3d80*/  SYNCS.PHASECHK.TRANS64 P0, [UR4+0x168], R0 ;  /* 0x00016800ff0075a7 */ /* 0x000ea40008001004 */
[----:B-12---:R-:W-:Y:S05]  /*3d90*/  @P0 EXIT ;  /* 0x000000000000094d */ /* 0x006fea0003800000 */
[----:B------:R-:W-:-:S07]  /*3da0*/  MOV R0, UR4 ;  /* 0x0000000400007c02 */ /* 0x000fce0008000f00 */
.L_x_55:
[----:B-1----:R-:W-:-:S04]  /*3db0*/  SHF.L.U32 R2, R3, 0x1f, RZ ;  /* 0x0000001f03027819 */ /* 0x002fc800000006ff */
[----:B------:R1:W2:Y:S03]  /*3dc0*/  SYNCS.PHASECHK.TRANS64.TRYWAIT P0, [R0+URZ+0x168], R2 ;  /* 0x00016802000075a7 */ /* 0x0002a600080011ff */
[----:B--2---:R-:W-:Y:S05]  /*3dd0*/  @!P0 NANOSLEEP.SYNCS 0x989680 ;  /* 0x009896800000895d */ /* 0x004fea0003900000 */
[----:B------:R-:W2:Y:S02]  /*3de0*/  @!P0 SYNCS.PHASECHK.TRANS64 P0, [R0+URZ+0x168], R2 ;  /* 0x00016802000085a7 */ /* 0x000ea400080010ff */
[----:B--2---:R-:W-:Y:S05]  /*3df0*/  @P0 EXIT ;  /* 0x000000000000094d */ /* 0x004fea0003800000 */
[----:B------:R-:W-:Y:S05]  /*3e00*/  BRA `(.L_x_55) ;  /* 0xfffffffc00e87947 */ /* 0x000fea000383ffff */
.L_x_51:
[----:B------:R-:W-:-:S09]  /*3e10*/  UISETP.NE.AND UP0, UPT, UR18, URZ, UPT ;  /* 0x000000ff1200728c */ /* 0x000fd2000bf05270 */
[----:B------:R-:W-:Y:S05]  /*3e20*/  BRA.U UP0, `(.L_x_56) ;  /* 0x0000000d00407547 */ /* 0x000fea000b800000 */
[----:B------:R-:W2:Y:S01]  /*3e30*/  S2UR UR7, SR_CgaCtaId ;  /* 0x00000000000779c3 */ /* 0x000ea20000008800 */
[----:B------:R-:W-:Y:S01]  /*3e40*/  UMOV UR4, 0x40 ;  /* 0x0000004000047882 */ /* 0x000fe20000000000 */
[----:B------:R-:W-:Y:S01]  /*3e50*/  NOP ;  /* 0x0000000000007918 */ /* 0x000fe20000000000 */
[----:B------:R-:W-:Y:S01]  /*3e60*/  UMOV UR6, 0x400 ;  /* 0x0000040000067882 */ /* 0x000fe20000000000 */
[----:B--2---:R-:W-:Y:S02]  /*3e70*/  ULEA UR5, UR7, UR4, 0x18 ;  /* 0x0000000407057291 */ /* 0x004fe4000f8ec0ff */
[----:B------:R-:W-:-:S07]  /*3e80*/  ULEA UR6, UR7, UR6, 0x18 ;  /* 0x0000000607067291 */ /* 0x000fce000f8ec0ff */
[----:B------:R-:W2:Y:S02]  /*3e90*/  LDS.U8 R0, [UR5+0x1c] ;  /* 0x00001c05ff007984 */ /* 0x000ea40008000000 */
[----:B--2---:R-:W-:-:S13]  /*3ea0*/  ISETP.NE.AND P0, PT, R0, RZ, PT ;  /* 0x000000ff0000720c */ /* 0x004fda0003f05270 */
[----:B------:R-:W-:Y:S05]  /*3eb0*/  @P0 BRA `(.L_x_57) ;  /* 0x0000000000580947 */ /* 0x000fea0003800000 */
[----:B------:R-:W-:-:S13]  /*3ec0*/  ELECT P0, URZ, PT ;  /* 0x0000000000ff782f */ /* 0x000fda0003800000 */
[----:B------:R-:W-:Y:S05]  /*3ed0*/  @!P0 BRA `(.L_x_58) ;  /* 0x0000000000608947 */ /* 0x000fea0003800000 */
[----:B------:R-:W-:Y:S01]  /*3ee0*/  UMOV UR4, 0x10 ;  /* 0x0000001000047882 */ /* 0x000fe20000000000 */
[----:B------:R-:W-:Y:S01]  /*3ef0*/  HFMA2 R0, -RZ, RZ, 0, 5.9604644775390625e-08 ;  /* 0x00000001ff007431 */ /* 0x000fe200000001ff */
[----:B------:R-:W-:-:S03]  /*3f00*/  MOV R2, 0xffff ;  /* 0x0000ffff00027802 */ /* 0x000fc60000000f00 */
[----:B------:R-:W-:Y:S04]  /*3f10*/  DEPBAR.LE SB2, 0x36 ;  /* 0x0000ad800000791a */ /* 0x000fe80000000000 */
[----:B------:R-:W2:Y:S02]  /*3f20*/  UTCATOMSWS.FIND_AND_SET.ALIGN UP0, UR4, UR4 ;  /* 0x00000004000475e3 */ /* 0x000ea40008000800 */
[----:B--2---:R-:W-:Y:S01]  /*3f30*/  MOV R3, UR4 ;  /* 0x0000000400037c02 */ /* 0x004fe20008000f00 */
[----:B------:R-:W-:Y:S06]  /*3f40*/  BRA.U UP0, `(.L_x_59) ;  /* 0x0000000100187547 */ /* 0x000fec000b800000 */
.L_x_60:
[----:B------:R-:W-:Y:S05]  /*3f50*/  NANOSLEEP 0x64 ;  /* 0x000000640000795d */ /* 0x000fea0003800000 */
[----:B------:R-:W-:-:S05]  /*3f60*/  UMOV UR4, 0x10 ;  /* 0x0000001000047882 */ /* 0x000fca0000000000 */
[----:B------:R-:W-:Y:S04]  /*3f70*/  DEPBAR.LE SB2, 0x36 ;  /* 0x0000ad800000791a */ /* 0x000fe80000000000 */
[----:B------:R-:W2:Y:S02]  /*3f80*/  UTCATOMSWS.FIND_AND_SET.ALIGN UP0, UR4, UR4 ;  /* 0x00000004000475e3 */ /* 0x000ea40008000800 */
[----:B--2---:R-:W-:Y:S01]  /*3f90*/  MOV R3, UR4 ;  /* 0x0000000400037c02 */ /* 0x004fe20008000f00 */
[----:B------:R-:W-:Y:S05]  /*3fa0*/  BRA.U !UP0, `(.L_x_60) ;  /* 0xfffffffd08e87547 */ /* 0x000fea000b83ffff */
.L_x_59:
[-C--:B------:R-:W-:Y:S02]  /*3fb0*/  SHF.L.U32 R2, R2, R3.reuse, RZ ;  /* 0x0000000302027219 */ /* 0x080fe400000006ff */
[----:B------:R-:W-:Y:S01]  /*3fc0*/  SHF.L.U32 R0, R0, R3, RZ ;  /* 0x0000000300007219 */ /* 0x000fe200000006ff */
[----:B------:R-:W-:Y:S02]  /*3fd0*/  IMAD.SHL.U32 R3, R3, 0x20, RZ ;  /* 0x0000002003037824 */ /* 0x000fe400078e00ff */
[----:B------:R2:W-:Y:S04]  /*3fe0*/  ATOMS.OR RZ, [UR5+0x14], R2 ;  /* 0x00001402ffff798c */ /* 0x0005e8000b000005 */
[----:B------:R2:W-:Y:S04]  /*3ff0*/  ATOMS.OR RZ, [UR5+0x18], R0 ;  /* 0x00001800ffff798c */ /* 0x0005e8000b000005 */
[----:B------:R2:W-:Y:S01]  /*4000*/  STS [UR6+0x1b0], R3 ;  /* 0x0001b003ff007988 */ /* 0x0005e20008000806 */
[----:B------:R-:W-:Y:S05]  /*4010*/  BRA `(.L_x_58) ;  /* 0x0000000000107947 */ /* 0x000fea0003800000 */
.L_x_57:
[----:B------:R-:W-:Y:S02]  /*4020*/  MOV R0, 0xffffffff ;  /* 0xffffffff00007802 */ /* 0x000fe40000000f00 */
[----:B------:R-:W-:-:S03]  /*4030*/  MOV R2, 0x4060 ;  /* 0x0000406000027802 */ /* 0x000fc60000000f00 */
[----:B------:R2:W-:Y:S04]  /*4040*/  STS [UR6+0x1b0], R0 ;  /* 0x0001b000ff007988 */ /* 0x0005e80008000806 */
[----:B-12--5:R-:W-:Y:S05]  /*4050*/  CALL.REL.NOINC `($__internal_1_$__cuda_sm10x_tcgen05_guardrail_trap_phase_invalid_during_alloc) ;  /* 0x0000006c00607944 */ /* 0x026fea0003c00000 */
.L_x_58:
[----:B------:R-:W-:Y:S05]  /*4060*/  WARPSYNC.ALL ;  /* 0x0000000000007948 */ /* 0x000fea0003800000 */
[----:B------:R-:W3:Y:S01]  /*4070*/  S2UR UR4, SR_CgaCtaId ;  /* 0x00000000000479c3 */ /* 0x000ee20000008800 */
[----:B------:R-:W-:Y:S01]  /*4080*/  UMOV UR19, 0x400 ;  /* 0x0000040000137882 */ /* 0x000fe20000000000 */
[----:B------:R-:W-:-:S06]  /*4090*/  NOP ;  /* 0x0000000000007918 */ /* 0x000fcc0000000000 */
[----:B------:R-:W-:Y:S06]  /*40a0*/  BAR.ARV 0x6, 0xa0 ;  /* 0x0182800000007b1d */ /* 0x000fec0000002000 */
[----:B------:R-:W4:Y:S01]  /*40b0*/  LDCU UR5, c[0x0][0x394] ;  /* 0x00007280ff0577ac */ /* 0x000f220008000800 */
[----:B------:R-:W-:Y:S01]  /*40c0*/  IMAD.MOV.U32 R10, RZ, RZ, 0x1 ;  /* 0x00000001ff0a7424 */ /* 0x000fe200078e00ff */
[----:B------:R-:W-:Y:S01]  /*40d0*/  CS2R R8, SRZ ;  /* 0x0000000000087805 */ /* 0x000fe2000001ff00 */
[----:B------:R-:W1:Y:S01]  /*40e0*/  LDCU UR7, c[0x0][0x394] ;  /* 0x00007280ff0777ac */ /* 0x000e620008000800 */
[----:B------:R-:W-:Y:S01]  /*40f0*/  UMOV UR22, URZ ;  /* 0x000000ff00167c82 */ /* 0x000fe20008000000 */
[----:B------:R-:W-:Y:S01]  /*4100*/  UMOV UR16, URZ ;  /* 0x000000ff00107c82 */ /* 0x000fe20008000000 */
[----:B---3--:R-:W-:Y:S01]  /*4110*/  ULEA UR19, UR4, UR19, 0x18 ;  /* 0x0000001304137291 */ /* 0x008fe2000f8ec0ff */
[----:B------:R-:W-:Y:S01]  /*4120*/  UMOV UR26, 0x0 ;  /* 0x00000000001a7882 */ /* 0x000fe20000000000 */
[----:B------:R-:W-:-:S02]  /*4130*/  UMOV UR27, 0x4218490 ;  /* 0x04218490001b7882 */ /* 0x000fc40000000000 */
[----:B------:R-:W-:Y:S02]  /*4140*/  UIADD3 UR20, UPT, UPT, UR19, 0x15400, URZ ;  /* 0x0001540013147890 */ /* 0x000fe4000fffe0ff */
[----:B------:R-:W-:Y:S02]  /*4150*/  UIADD3 UR6, UPT, UPT, UR19, 0x4400, URZ ;  /* 0x0000440013067890 */ /* 0x000fe4000fffe0ff */
[----:B----4-:R-:W-:Y:S01]  /*4160*/  UIADD3 UR5, UPT, UPT, UR5, 0x1f, URZ ;  /* 0x0000001f05057890 */ /* 0x010fe2000fffe0ff */
[----:B------:R-:W2:Y:S01]  /*4170*/  LDS R11, [UR19+0x1b0] ;  /* 0x0001b013ff0b7984 */ /* 0x000ea20008000800 */
[----:B------:R-:W-:Y:S02]  /*4180*/  USHF.R.U32.HI UR20, URZ, 0x4, UR20 ;  /* 0x00000004ff147899 */ /* 0x000fe40008011614 */
[----:B------:R-:W-:Y:S02]  /*4190*/  USHF.R.S32.HI UR4, URZ, 0x1f, UR5 ;  /* 0x0000001fff047899 */ /* 0x000fe40008011405 */
[----:B------:R-:W-:-:S02]  /*41a0*/  UIADD3 UR29, UPT, UPT, UR19, 0x168, URZ ;  /* 0x00000168131d7890 */ /* 0x000fc4000fffe0ff */
[----:B------:R-:W-:Y:S02]  /*41b0*/  ULEA.HI UR4, UR4, UR5, URZ, 0x5 ;  /* 0x0000000504047291 */ /* 0x000fe4000f8f28ff */
[----:B------:R-:W-:Y:S02]  /*41c0*/  USHF.R.U32.HI UR6, URZ, 0x4, UR6 ;  /* 0x00000004ff067899 */ /* 0x000fe40008011606 */
[----:B------:R-:W-:Y:S02]  /*41d0*/  USHF.R.S32.HI UR28, URZ, 0x5, UR4 ;  /* 0x00000005ff1c7899 */ /* 0x000fe40008011404 */
[----:B------:R-:W-:Y:S02]  /*41e0*/  ULOP3.LUT UR20, UR20, 0x3fff, URZ, 0xc0, !UPT ;  /* 0x00003fff14147892 */ /* 0x000fe4000f8ec0ff */
[----:B------:R-:W-:Y:S02]  /*41f0*/  UISETP.LT.AND UP0, UPT, UR28, 0x1, UPT ;  /* 0x000000011c00788c */ /* 0x000fe4000bf01270 */
[----:B------:R-:W-:-:S02]  /*4200*/  UPRMT UR29, URZ, 0x654, UR29 ;  /* 0x00000654ff1d7896 */ /* 0x000fc4000800001d */
[----:B------:R-:W-:Y:S02]  /*4210*/  USEL UR30, UR28, 0x1, !UP0 ;  /* 0x000000011c1e7887 */ /* 0x000fe4000c000000 */
[----:B------:R-:W-:Y:S02]  /*4220*/  ULOP3.LUT UR21, UR6, 0x3fff, URZ, 0xc0, !UPT ;  /* 0x00003fff06157892 */ /* 0x000fe4000f8ec0ff */
[----:B------:R-:W-:Y:S02]  /*4230*/  ULOP3.LUT UR20, UR20, 0x1000000, URZ, 0xfc, !UPT ;  /* 0x0100000014147892 */ /* 0x000fe4000f8efcff */
[----:B------:R-:W-:Y:S02]  /*4240*/  UIADD3 UR30, UPT, UPT, -UR30, URZ, URZ ;  /* 0x000000ff1e1e7290 */ /* 0x000fe4000fffe1ff */
[----:B-1----:R-:W-:Y:S01]  /*4250*/  UISETP.GE.AND UP4, UPT, UR7, 0x1, UPT ;  /* 0x000000010700788c */ /* 0x002fe2000bf86270 */
[----:B------:R-:W-:Y:S01]  /*4260*/  UMOV UR24, 0x0 ;  /* 0x0000000000187882 */ /* 0x000fe20000000000 */
[----:B------:R-:W-:Y:S01]  /*4270*/  UMOV UR25, 0x4218490 ;  /* 0x0421849000197882 */ /* 0x000fe20000000000 */
[C---:B--2---:R-:W-:Y:S01]  /*4280*/  VIADD R3, R11.reuse, 0x80 ;  /* 0x000000800b037836 */ /* 0x044fe20000000000 */
[----:B------:R-:W-:-:S04]  /*4290*/  LOP3.LUT R2, R11, 0xffff, RZ, 0xc0, !PT ;  /* 0x0000ffff0b027812 */ /* 0x000fc800078ec0ff */
[----:B------:R-:W-:-:S05]  /*42a0*/  LOP3.LUT R3, R3, 0xffff, RZ, 0xc0, !PT ;  /* 0x0000ffff03037812 */ /* 0x000fca00078ec0ff */
[----:B------:R1:W-:Y:S02]  /*42b0*/  STL.64 [R1], R2 ;  /* 0x0000000201007387 */ /* 0x0003e40000100a00 */
.L_x_67:
[----:B-1----:R-:W-:-:S04]  /*42c0*/  SHF.L.U32 R2, R9, 0x1f, RZ ;  /* 0x0000001f09027819 */ /* 0x002fc800000006ff */
[----:B------:R-:W1:Y:S02]  /*42d0*/  SYNCS.PHASECHK.TRANS64.TRYWAIT P0, [UR19+0x160], R2 ;  /* 0x00016002ff0075a7 */ /* 0x000e640008001113 */
[----:B-12-4-:R-:W-:Y:S05]  /*42e0*/  @!P0 BRA `(.L_x_61) ;  /* 0x0000006000e08947 */ /* 0x016fea0003800000 */
.L_x_178:
[----:B------:R-:W2:Y:S01]  /*42f0*/  LDS.128 R4, [UR19+0x1a0] ;  /* 0x0001a013ff047984 */ /* 0x000ea20008000c00 */
[----:B------:R-:W-:Y:S01]  /*4300*/  ULEA UR23, UR22, UR19, 0x3 ;  /* 0x0000001316177291 */ /* 0x000fe2000f8e18ff */
[----:B-1----:R-:W-:Y:S01]  /*4310*/  SHF.L.U32 R2, R10, 0x1f, RZ ;  /* 0x0000001f0a027819 */ /* 0x002fe200000006ff */
[----:B------:R-:W-:Y:S01]  /*4320*/  @!PT LDS RZ, [RZ] ;  /* 0x00000000fffff984 */ /* 0x000fe20000000800 */
[----:B------:R-:W-:Y:S01]  /*4330*/  @!PT LDS RZ, [RZ] ;  /* 0x00000000fffff984 */ /* 0x000fe20000000800 */
[----:B------:R-:W-:Y:S01]  /*4340*/  @!PT LDS RZ, [RZ] ;  /* 0x00000000fffff984 */ /* 0x000fe20000000800 */
[----:B------:R-:W-:Y:S01]  /*4350*/  @!PT LDS RZ, [RZ] ;  /* 0x00000000fffff984 */ /* 0x000fe20000000800 */
[----:B------:R1:W-:Y:S06]  /*4360*/  MEMBAR.ALL.CTA ;  /* 0x0000000000007992 */ /* 0x0003ec0000008000 */
[----:B-1----:R-:W1:Y:S02]  /*4370*/  FENCE.VIEW.ASYNC.S ;  /* 0x00000000000073c6 */ /* 0x002e640000000000 */
[----:B-1----:R-:W-:Y:S01]  /*4380*/  SYNCS.ARRIVE.TRANS64.RED.A1T0 RZ, [UR29], RZ ;  /* 0x000000ffffff79a7 */ /* 0x002fe2000810041d */
[----:B------:R-:W1:Y:S02]  /*4390*/  SYNCS.PHASECHK.TRANS64.TRYWAIT P0, [UR23+0x180], R2 ;  /* 0x00018002ff0075a7 */ /* 0x000e640008001117 */
[----:B-12---:R-:W-:Y:S05]  /*43a0*/  @!P0 BRA `(.L_x_62) ;  /* 0x0000006000c88947 */ /* 0x006fea0003800000 */
.L_x_180:
[----:B------:R-:W-:Y:S05]  /*43b0*/  BRA.U !UP4, `(.L_x_63) ;  /* 0x000000010cc87547 */ /* 0x000fea000b800000 */
[----:B-1----:R-:W-:Y:S01]  /*43c0*/  IMAD.U32 R0, RZ, RZ, UR22 ;  /* 0x00000016ff007e24 */ /* 0x002fe2000f8e00ff */
[----:B------:R-:W-:-:S04]  /*43d0*/  ULEA UR4, UR16, UR19, 0x3 ;  /* 0x0000001310047291 */ /* 0x000fc8000f8e18ff */
[----:B------:R-:W-:-:S05]  /*43e0*/  LEA R0, R0, R1, 0x2 ;  /* 0x0000000100007211 */ /* 0x000fca00078e10ff */
[----:B------:R1:W5:Y:S01]  /*43f0*/  LDL R2, [R0] ;  /* 0x0000000000027983 */ /* 0x0003620000100800 */
[----:B------:R-:W-:Y:S01]  /*4400*/  UPLOP3.LUT UP2, UPT, UPT, UPT, UPT, 0x40, 0x4 ;  /* 0x000000000004789c */ /* 0x000fe20003f4e870 */
[----:B------:R-:W-:Y:S01]  /*4410*/  UMOV UR18, UR30 ;  /* 0x0000001e00127c82 */ /* 0x000fe20008000000 */
[----:B------:R-:W-:Y:S01]  /*4420*/  UMOV UR17, UR28 ;  /* 0x0000001c00117c82 */ /* 0x000fe20008000000 */
[----:B------:R-:W-:Y:S01]  /*4430*/  UMOV UR5, UR16 ;  /* 0x0000001000057c82 */ /* 0x000fe20008000000 */
[----:B-1----:R-:W-:-:S04]  /*4440*/  SHF.L.U32 R0, R8, 0x1f, RZ ;  /* 0x0000001f08007819 */ /* 0x002fc800000006ff */
[----:B------:R1:W2:Y:S03]  /*4450*/  SYNCS.PHASECHK.TRANS64.TRYWAIT P1, [UR4], R0 ;  /* 0x00000000ff0075a7 */ /* 0x0002a60008021104 */
.L_x_66:
[----:B------:R-:W-:Y:S02]  /*4460*/  UIADD3 UR18, UPT, UPT, UR18, 0x1, URZ ;  /* 0x0000000112127890 */ /* 0x000fe4000fffe0ff */
[----:B------:R-:W-:Y:S02]  /*4470*/  ULEA UR15, UR5, UR19, 0x3 ;  /* 0x00000013050f7291 */ /* 0x000fe4000f8e18ff */
[----:B------:R-:W-:Y:S01]  /*4480*/  UISETP.NE.AND UP3, UPT, UR18, URZ, UPT ;  /* 0x000000ff1200728c */ /* 0x000fe2000bf65270 */
[----:B--234-:R-:W-:Y:S10]  /*4490*/  @P1 BRA `(.L_x_64) ;  /* 0x00000000000c1947 */ /* 0x01cff40003800000 */
[----:B------:R-:W-:Y:S04]  /*44a0*/  SHF.L.U32 R3, R8, 0x1f, RZ ;  /* 0x0000001f08037819 */ /* 0x000fe800000006ff */
[----:B------:R-:W2:Y:S02]  /*44b0*/  SYNCS.PHASECHK.TRANS64.TRYWAIT P0, [UR15], R3 ;  /* 0x00000003ff0075a7 */ /* 0x000ea4000800110f */
[----:B--2---:R-:W-:Y:S05]  /*44c0*/  @!P0 BRA `(.L_x_65) ;  /* 0x0000006000988947 */ /* 0x004fea0003800000 */
.L_x_64:
[----:B------:R-:W-:Y:S01]  /*44d0*/  UISETP.NE.AND UP0, UPT, UR17, 0x1, UPT ;  /* 0x000000011100788c */ /* 0x000fe2000bf05270 */
[----:B------:R-:W-:Y:S01]  /*44e0*/  PLOP3.LUT P1, PT, PT, PT, PT, 0x80, 0x8 ;  /* 0x000000000008781c */ /* 0x000fe20003f2f070 */
[----:B------:R-:W-:Y:S02]  /*44f0*/  UIADD3 UR4, UPT, UPT, UR5, 0x1, URZ ;  /* 0x0000000105047890 */ /* 0x000fe4000fffe0ff */
[----:B------:R-:W-:Y:S02]  /*4500*/  ULEA UR10, UR5, UR21, 0x8 ;  /* 0x00000015050a7291 */ /* 0x000fe4000f8e40ff */
[----:B------:R-:W-:Y:S01]  /*4510*/  UISETP.NE.AND UP1, UPT, UR4, 0x11, UPT ;  /* 0x000000110400788c */ /* 0x000fe2000bf25270 */
[----:B------:R-:W-:Y:S01]  /*4520*/  PLOP3.LUT P0, PT, PT, PT, UP0, 0x80, 0x8 ;  /* 0x000000000008781c */ /* 0x000fe20003f0f008 */
[----:B------:R-:W-:Y:S02]  /*4530*/  ULEA UR8, UR5, UR20, 0x9 ;  /* 0x0000001405087291 */ /* 0x000fe4000f8e48ff */
[----:B------:R-:W-:Y:S02]  /*4540*/  USEL UR6, URZ, 0x1, UP1 ;  /* 0x00000001ff067887 */ /* 0x000fe40008800000 */
[----:B------:R-:W-:Y:S02]  /*4550*/  USEL UR16, UR4, URZ, UP1 ;  /* 0x000000ff04107287 */ /* 0x000fe40008800000 */
[----:B------:R-:W-:Y:S02]  /*4560*/  UIADD3 UR12, UPT, UPT, UR10, 0x80, URZ ;  /* 0x000000800a0c7890 */ /* 0x000fe4000fffe0ff */
[----:B------:R-:W-:Y:S01]  /*4570*/  @UP0 ULEA UR4, UR16, UR19, 0x3 ;  /* 0x0000001310040291 */ /* 0x000fe2000f8e18ff */
[----:B------:R-:W-:Y:S01]  /*4580*/  LOP3.LUT R8, R8, UR6, RZ, 0x3c, !PT ;  /* 0x0000000608087c12 */ /* 0x000fe2000f8e3cff */
[----:B------:R-:W-:Y:S01]  /*4590*/  UIADD3 UR6, UPT, UPT, UR8, 0x80, URZ ;  /* 0x0000008008067890 */ /* 0x000fe2000fffe0ff */
[----:B------:R-:W-:Y:S02]  /*45a0*/  UMOV UR11, 0x40004040 ;  /* 0x40004040000b7882 */ /* 0x000fe40000000000 */
[----:B-1----:R-:W-:Y:S01]  /*45b0*/  @P0 SHF.L.U32 R0, R8, 0x1f, RZ ;  /* 0x0000001f08000819 */ /* 0x002fe200000006ff */
[----:B------:R-:W-:Y:S01]  /*45c0*/  UMOV UR9, 0x40004040 ;  /* 0x4000404000097882 */ /* 0x000fe20000000000 */
[----:B------:R-:W-:Y:S01]  /*45d0*/  UMOV UR13, 0x40004040 ;  /* 0x40004040000d7882 */ /* 0x000fe20000000000 */
[----:B------:R-:W-:Y:S01]  /*45e0*/  UMOV UR7, 0x40004040 ;  /* 0x4000404000077882 */ /* 0x000fe20000000000 */
[----:B------:R3:W4:Y:S01]  /*45f0*/  @P0 SYNCS.PHASECHK.TRANS64.TRYWAIT P1, [UR4], R0 ;  /* 0x00000000ff0005a7 */ /* 0x0007220008021104 */
[----:B------:R-:W-:Y:S11]  /*4600*/  ELECT P0, URZ, PT ;  /* 0x0000000000ff782f */ /* 0x000ff60003800000 */
[----:B------:R-:W-:Y:S02]  /*4610*/  @!UPT UIADD3 URZ, UPT, UPT, URZ, URZ, URZ ;  /* 0x000000fffffff290 */ /* 0x000fe4000fffe0ff */
[C---:B-----5:R-:W-:Y:S02]  /*4620*/  @P0 R2UR.BROADCAST UR5, R2.reuse ;  /* 0x00000000020502ca */ /* 0x060fe400008e0000 */
[----:B------:R-:W-:Y:S11]  /*4630*/  ELECT P0, URZ, PT ;  /* 0x0000000000ff782f */ /* 0x000ff60003800000 */
[----:B------:R-:W-:Y:S02]  /*4640*/  @!UPT UIADD3 URZ, UPT, UPT, URZ, URZ, URZ ;  /* 0x000000fffffff290 */ /* 0x000fe4000fffe0ff */
[----:B------:R-:W-:Y:S01]  /*4650*/  @P0 R2UR.BROADCAST UR14, R2 ;  /* 0x00000000020e02ca */ /* 0x000fe200008e0000 */
[----:B------:R-:W-:Y:S02]  /*4660*/  UIADD3 UR4, UPT, UPT, UR15, 0x88, URZ ;  /* 0x000000880f047890 */ /* 0x000fe4000fffe0ff */
[----:B------:R-:W-:Y:S01]  /*4670*/  UIADD3 UR17, UPT, UPT, UR17, -0x1, URZ ;  /* 0xffffffff11117890 */ /* 0x000fe2000fffe0ff */
[----:B------:R1:W-:Y:S01]  /*4680*/  UTCHMMA gdesc[UR10], gdesc[UR8], tmem[UR5], tmem[UR26], idesc[UR27], UP2 ;  /* 0x00ff1a080a0075ea */ /* 0x0003e20009000005 */
[----:B------:R-:W-:Y:S08]  /*4690*/  UPLOP3.LUT UP2, UPT, UPT, UPT, UPT, 0x80, 0x8 ;  /* 0x000000000008789c */ /* 0x000ff00003f4f070 */
[----:B------:R3:W-:Y:S01]  /*46a0*/  UTCHMMA gdesc[UR12], gdesc[UR6], tmem[UR14], tmem[UR24], idesc[UR25], UPT ;  /* 0x00ff18060c0075ea */ /* 0x0007e2000b80000e */
[----:B------:R3:W-:Y:S01]  /*46b0*/  UTCBAR [UR4], URZ ;  /* 0x000000ff040073e9 */ /* 0x0007e200080000ff */
[----:B-1----:R-:W-:Y:S01]  /*46c0*/  UMOV UR5, UR16 ;  /* 0x0000001000057c82 */ /* 0x002fe20008000000 */
[----:B------:R-:W-:Y:S05]  /*46d0*/  BRA.U UP3, `(.L_x_66) ;  /* 0xfffffffd03607547 */ /* 0x000fea000b83ffff */
.L_x_63:
[----:B---3--:R-:W-:Y:S01]  /*46e0*/  UIADD3 UR4, UPT, UPT, UR22, 0x1, URZ ;  /* 0x0000000116047890 */ /* 0x008fe2000fffe0ff */
[----:B------:R-:W-:Y:S01]  /*46f0*/  LOP3.LUT P0, RZ, R6, 0x1, RZ, 0xc0, !PT ;  /* 0x0000000106ff7812 */ /* 0x000fe2000780c0ff */
[----:B------:R-:W-:Y:S01]  /*4700*/  UIADD3 UR5, UPT, UPT, UR23, 0x170, URZ ;  /* 0x0000017017057890 */ /* 0x000fe2000fffe0ff */
[----:B------:R-:W-:Y:S01]  /*4710*/  LOP3.LUT R9, R9, 0x1, RZ, 0x3c, !PT ;  /* 0x0000000109097812 */ /* 0x000fe200078e3cff */
[----:B------:R-:W-:-:S04]  /*4720*/  UISETP.NE.AND UP0, UPT, UR4, 0x2, UPT ;  /* 0x000000020400788c */ /* 0x000fc8000bf05270 */
[----:B------:R-:W-:Y:S02]  /*4730*/  USEL UR6, URZ, 0x1, UP0 ;  /* 0x00000001ff067887 */ /* 0x000fe40008000000 */
[----:B------:R-:W-:Y:S01]  /*4740*/  USEL UR22, UR4, URZ, UP0 ;  /* 0x000000ff04167287 */ /* 0x000fe20008000000 */
[----:B------:R2:W-:Y:S03]  /*4750*/  UTCBAR [UR5], URZ ;  /* 0x000000ff050073e9 */ /* 0x0005e600080000ff */
[----:B------:R-:W-:Y:S01]  /*4760*/  LOP3.LUT R10, R10, UR6, RZ, 0x3c, !PT ;  /* 0x000000060a0a7c12 */ /* 0x000fe2000f8e3cff */
[----:B------:R-:W-:Y:S07]  /*4770*/  @P0 BRA `(.L_x_67) ;  /* 0xfffffff800d00947 */ /* 0x000fee000383ffff */
[----:B------:R-:W3:Y:S01]  /*4780*/  S2UR UR6, SR_CgaCtaId ;  /* 0x00000000000679c3 */ /* 0x000ee20000008800 */
[----:B------:R-:W-:Y:S01]  /*4790*/  ELECT P0, URZ, PT ;  /* 0x0000000000ff782f */ /* 0x000fe20003800000 */
[----:B-1----:R-:W-:Y:S01]  /*47a0*/  IMAD.MOV.U32 R0, RZ, RZ, 0x1 ;  /* 0x00000001ff007424 */ /* 0x002fe200078e00ff */
[----:B------:R-:W-:Y:S01]  /*47b0*/  UIADD3 UR19, UPT, UPT, UR19, 0x180, URZ ;  /* 0x0000018013137890 */ /* 0x000fe2000fffe0ff */
[----:B------:R-:W-:Y:S01]  /*47c0*/  SHF.L.U32 R2, R10, 0x1f, RZ ;  /* 0x0000001f0a027819 */ /* 0x000fe200000006ff */
[----:B------:R-:W-:-:S03]  /*47d0*/  UMOV UR4, 0x40 ;  /* 0x0000004000047882 */ /* 0x000fc60000000000 */
[----:B------:R-:W-:Y:S01]  /*47e0*/  UVIRTCOUNT.DEALLOC.SMPOOL 0x80 ;  /* 0x000000800000784c */ /* 0x000fe20000000000 */
[----:B---3--:R-:W-:Y:S02]  /*47f0*/  ULEA UR6, UR6, UR4, 0x18 ;  /* 0x0000000406067291 */ /* 0x008fe4000f8ec0ff */
[----:B------:R-:W-:-:S07]  /*4800*/  ULEA UR4, UR22, UR19, 0x3 ;  /* 0x0000001316047291 */ /* 0x000fce000f8e18ff */
[----:B------:R1:W-:Y:S02]  /*4810*/  @P0 STS.U8 [UR6+0x1c], R0 ;  /* 0x00001c00ff000988 */ /* 0x0003e40008000006 */
[----:B------:R-:W3:Y:S02]  /*4820*/  SYNCS.PHASECHK.TRANS64.TRYWAIT P0, [UR4], R2 ;  /* 0x00000002ff0075a7 */ /* 0x000ee40008001104 */
[----:B-1-3--:R-:W-:Y:S05]  /*4830*/  @!P0 BRA `(.L_x_68) ;  /* 0x0000005c00d48947 */ /* 0x00afea0003800000 */
.L_x_183:
[----:B------:R-:W-:-:S04]  /*4840*/  UIADD3 UR4, UPT, UPT, UR22, 0x1, URZ ;  /* 0x0000000116047890 */ /* 0x000fc8000fffe0ff */
[----:B------:R-:W-:-:S04]  /*4850*/  UISETP.NE.AND UP0, UPT, UR4, 0x2, UPT ;  /* 0x000000020400788c */ /* 0x000fc8000bf05270 */
[----:B--2---:R-:W-:Y:S02]  /*4860*/  USEL UR5, URZ, 0x1, UP0 ;  /* 0x00000001ff057887 */ /* 0x004fe40008000000 */
[----:B------:R-:W-:-:S04]  /*4870*/  USEL UR4, UR4, URZ, UP0 ;  /* 0x000000ff04047287 */ /* 0x000fc80008000000 */
[----:B------:R-:W-:Y:S01]  /*4880*/  ULEA UR4, UR4, UR19, 0x3 ;  /* 0x0000001304047291 */ /* 0x000fe2000f8e18ff */
[----:B-1----:R-:W-:-:S04]  /*4890*/  LOP3.LUT R2, R10, UR5, RZ, 0x3c, !PT ;  /* 0x000000050a027c12 */ /* 0x002fc8000f8e3cff */
[----:B------:R-:W-:-:S04]  /*48a0*/  SHF.L.U32 R2, R2, 0x1f, RZ ;  /* 0x0000001f02027819 */ /* 0x000fc800000006ff */
[----:B------:R-:W1:Y:S02]  /*48b0*/  SYNCS.PHASECHK.TRANS64.TRYWAIT P0, [UR4], R2 ;  /* 0x00000002ff0075a7 */ /* 0x000e640008001104 */
[----:B-1----:R-:W-:Y:S05]  /*48c0*/  @!P0 BRA `(.L_x_69) ;  /* 0x0000005c00c88947 */ /* 0x002fea0003800000 */
.L_x_185:
[----:B------:R-:W-:Y:S01]  /*48d0*/  NOP ;  /* 0x0000000000007918 */ /* 0x000fe20000000000 */
[----:B-1----:R-:W1:Y:S01]  /*48e0*/  LDS R0, [UR6+0x14] ;  /* 0x00001406ff007984 */ /* 0x002e620008000800 */
[----:B------:R-:W-:Y:S01]  /*48f0*/  LOP3.LUT R3, R11, 0xffff, RZ, 0xc0, !PT ;  /* 0x0000ffff0b037812 */ /* 0x000fe200078ec0ff */
[----:B------:R-:W-:-:S03]  /*4900*/  IMAD.MOV.U32 R2, RZ, RZ, 0xffff ;  /* 0x0000ffffff027424 */ /* 0x000fc600078e00ff */
[----:B------:R-:W-:-:S04]  /*4910*/  SHF.R.U32.HI R3, RZ, 0x5, R3 ;  /* 0x00000005ff037819 */ /* 0x000fc80000011603 */
[----:B------:R-:W-:-:S04]  /*4920*/  SHF.L.U32 R2, R2, R3, RZ ;  /* 0x0000000302027219 */ /* 0x000fc800000006ff */
[----:B-1----:R-:W-:-:S04]  /*4930*/  LOP3.LUT R0, R0, R2, RZ, 0xc0, !PT ;  /* 0x0000000200007212 */ /* 0x002fc800078ec0ff */
[----:B------:R-:W-:Y:S01]  /*4940*/  ISETP.NE.AND P0, PT, R0, R2, PT ;  /* 0x000000020000720c */ /* 0x000fe20003f05270 */
[----:B------:R-:W-:-:S05]  /*4950*/  IMAD.MOV.U32 R0, RZ, RZ, 0x1 ;  /* 0x00000001ff007424 */ /* 0x000fca00078e00ff */
[----:B------:R-:W-:-:S07]  /*4960*/  SHF.L.U32 R0, R0, R3, RZ ;  /* 0x0000000300007219 */ /* 0x000fce00000006ff */
[----:B------:R-:W-:Y:S05]  /*4970*/  @P0 BRA `(.L_x_70) ;  /* 0x00000000005c0947 */ /* 0x000fea0003800000 */
[----:B------:R-:W1:Y:S02]  /*4980*/  LDS R3, [UR6+0x18] ;  /* 0x00001806ff037984 */ /* 0x000e640008000800 */
[----:B-1----:R-:W-:-:S04]  /*4990*/  LOP3.LUT R3, R3, R0, RZ, 0xc0, !PT ;  /* 0x0000000003037212 */ /* 0x002fc800078ec0ff */
[----:B------:R-:W-:-:S13]  /*49a0*/  ISETP.NE.AND P0, PT, R3, R0, PT ;  /* 0x000000000300720c */ /* 0x000fda0003f05270 */
[----:B------:R-:W-:Y:S05]  /*49b0*/  @P0 BRA `(.L_x_71) ;  /* 0x0000000000400947 */ /* 0x000fea0003800000 */
[----:B------:R-:W-:Y:S01]  /*49c0*/  R2UR UR4, R2 ;  /* 0x00000000020472ca */ /* 0x000fe200000e0000 */
[----:B------:R-:W1:Y:S01]  /*49d0*/  S2R R3, SR_LANEID ;  /* 0x0000000000037919 */ /* 0x000e620000000000 */
[----:B------:R-:W-:-:S04]  /*49e0*/  LOP3.LUT R0, RZ, R0, RZ, 0x33, !PT ;  /* 0x00000000ff007212 */ /* 0x000fc800078e33ff */
[----:B------:R-:W2:Y:S07]  /*49f0*/  REDUX UR7, R0 ;  /* 0x00000000000773c4 */ /* 0x000eae0000000000 */
[----:B------:R-:W-:-:S03]  /*4a00*/  ULOP3.LUT UR5, URZ, UR4, URZ, 0x33, !UPT ;  /* 0x00000004ff057292 */ /* 0x000fc6000f8e33ff */
[----:B------:R-:W-:Y:S02]  /*4a10*/  VOTEU.ANY UR4, UPT, PT ;  /* 0x0000000000047886 */ /* 0x000fe400038e0100 */
[----:B------:R-:W-:Y:S01]  /*4a20*/  UFLO.U32 UR4, UR4 ;  /* 0x00000004000472bd */ /* 0x000fe200080e0000 */
[----:B------:R-:W-:-:S04]  /*4a30*/  IMAD.U32 R2, RZ, RZ, UR5 ;  /* 0x00000005ff027e24 */ /* 0x000fc8000f8e00ff */
[----:B------:R-:W3:Y:S02]  /*4a40*/  REDUX UR8, R2 ;  /* 0x00000000020873c4 */ /* 0x000ee40000000000 */
[----:B------:R1:W-:Y:S01]  /*4a50*/  UTCATOMSWS.AND URZ, UR5 ;  /* 0x0000000500ff79e3 */ /* 0x0003e20008000000 */
[----:B--2---:R-:W-:Y:S01]  /*4a60*/  IMAD.U32 R0, RZ, RZ, UR7 ;  /* 0x00000007ff007e24 */ /* 0x004fe2000f8e00ff */
[----:B-1----:R-:W-:Y:S01]  /*4a70*/  ISETP.EQ.U32.AND P0, PT, R3, UR4, PT ;  /* 0x0000000403007c0c */ /* 0x002fe2000bf02070 */
[----:B---3--:R-:W-:-:S12]  /*4a80*/  IMAD.U32 R2, RZ, RZ, UR8 ;  /* 0x00000008ff027e24 */ /* 0x008fd8000f8e00ff */
[----:B------:R1:W-:Y:S04]  /*4a90*/  @P0 ATOMS.AND RZ, [UR6+0x14], R2 ;  /* 0x00001402ffff098c */ /* 0x0003e8000a800006 */
[----:B------:R1:W-:Y:S01]  /*4aa0*/  @P0 ATOMS.AND RZ, [UR6+0x18], R0 ;  /* 0x00001800ffff098c */ /* 0x0003e2000a800006 */
[----:B------:R-:W-:Y:S05]  /*4ab0*/  BRA `(.L_x_72) ;  /* 0x0000000000147947 */ /* 0x000fea0003800000 */
.L_x_71:
[----:B------:R-:W-:Y:S02]  /*4ac0*/  MOV R2, 0x4ae0 ;  /* 0x00004ae000027802 */ /* 0x000fe40000000f00 */
[----:B----45:R-:W-:Y:S05]  /*4ad0*/  CALL.REL.NOINC `($__internal_0_$__cuda_sm10x_tcgen05_guardrail_trap_col_being_dealloced_not_returned_by_alloc) ;  /* 0x0000006000b47944 */ /* 0x030fea0003c00000 */
[----:B------:R-:W-:Y:S05]  /*4ae0*/  BRA `(.L_x_72) ;  /* 0x0000000000087947 */ /* 0x000fea0003800000 */
.L_x_70:
[----:B------:R-:W-:Y:S02]  /*4af0*/  MOV R2, 0x4b10 ;  /* 0x00004b1000027802 */ /* 0x000fe40000000f00 */
[----:B----45:R-:W-:Y:S05]  /*4b00*/  CALL.REL.NOINC `($__internal_2_$__cuda_sm10x_tcgen05_guardrail_trap_unallocated_columns_being_dealloced) ;  /* 0x0000006000c07944 */ /* 0x030fea0003c00000 */
.L_x_72:
[----:B------:R-:W-:Y:S01]  /*4b10*/  NOP ;  /* 0x0000000000007918 */ /* 0x000fe20000000000 */
[----:B------:R-:W-:Y:S05]  /*4b20*/  EXIT ;  /* 0x000000000000794d */ /* 0x000fea0003800000 */
.L_x_56:
[----:B------:R-:W2:Y:S01]  /*4b30*/  LDCU UR5, c[0x0][0x384] ;  /* 0x00007080ff0577ac */ /* 0x000ea20008000800 */
[----:B------:R-:W-:Y:S02]  /*4b40*/  UISETP.NE.OR UP0, UPT, UR18, 0x3, !UP3 ;  /* 0x000000031200788c */ /* 0x000fe4000df05670 */
[----:B--2---:R-:W-:-:S07]  /*4b50*/  UIADD3 UR5, UPT, UPT, UR5, 0x7f, URZ ;  /* 0x0000007f05057890 */ /* 0x004fce000fffe0ff */
[----:B------:R-:W-:Y:S05]  /*4b60*/  BRA.U UP0, `(.L_x_73) ;  /* 0x0000001900007547 */ /* 0x000fea000b800000 */
[----:B------:R-:W2:Y:S01]  /*4b70*/  LDCU UR56, c[0x0][0x388] ;  /* 0x00007100ff3877ac */ /* 0x000ea20008000800 */
[----:B------:R-:W3:Y:S01]  /*4b80*/  S2UR UR10, SR_CgaCtaId ;  /* 0x00000000000a79c3 */ /* 0x000ee20000008800 */
[----:B------:R-:W-:Y:S01]  /*4b90*/  R2UR UR47, R48 ;  /* 0x00000000302f72ca */ /* 0x000fe200000e0000 */
[----:B------:R-:W-:Y:S01]  /*4ba0*/  IMAD.MOV.U32 R10, RZ, RZ, 0x1 ;  /* 0x00000001ff0a7424 */ /* 0x000fe200078e00ff */
[----:B------:R-:W-:Y:S01]  /*4bb0*/  USHF.R.S32.HI UR4, URZ, 0x1f, UR5 ;  /* 0x0000001fff047899 */ /* 0x000fe20008011405 */
[----:B------:R-:W-:Y:S01]  /*4bc0*/  R2UR UR46, R49 ;  /* 0x00000000312e72ca */ /* 0x000fe200000e0000 */
[----:B------:R-:W4:Y:S01]  /*4bd0*/  LDCU UR41, c[0x0][0x370] ;  /* 0x00006e00ff2977ac */ /* 0x000f220008000800 */
[----:B------:R-:W-:Y:S02]  /*4be0*/  IMAD.MOV.U32 R9, RZ, RZ, RZ ;  /* 0x000000ffff097224 */ /* 0x000fe400078e00ff */
[----:B------:R-:W1:Y:S01]  /*4bf0*/  LDC.64 R14, c[0x0][0x348] ;  /* 0x0000d200ff0e7b82 */ /* 0x000e620000000a00 */
[----:B------:R-:W-:Y:S01]  /*4c00*/  ULEA.HI UR4, UR4, UR5, URZ, 0x7 ;  /* 0x0000000504047291 */ /* 0x000fe2000f8f38ff */
[----:B------:R-:W4:Y:S03]  /*4c10*/  LDCU.128 UR32, c[0x0][0xc10] ;  /* 0x00018200ff2077ac */ /* 0x000f260008000c00 */
[----:B------:R-:W-:Y:S01]  /*4c20*/  USHF.R.S32.HI UR27, URZ, 0x7, UR4 ;  /* 0x00000007ff1b7899 */ /* 0x000fe20008011404 */
[----:B--2---:R-:W-:Y:S01]  /*4c30*/  IMAD.U32 R0, RZ, RZ, UR56 ;  /* 0x00000038ff007e24 */ /* 0x004fe2000f8e00ff */
[----:B------:R-:W2:Y:S04]  /*4c40*/  LDCU UR40, c[0x0][0x374] ;  /* 0x00006e80ff2877ac */ /* 0x000ea80008000800 */
[----:B------:R-:W-:Y:S01]  /*4c50*/  IMAD.U32 R3, RZ, RZ, UR27 ;  /* 0x0000001bff037e24 */ /* 0x000fe2000f8e00ff */
[----:B------:R-:W-:Y:S01]  /*4c60*/  IABS R0, R0 ;  /* 0x0000000000007213 */ /* 0x000fe20000000000 */
[----:B------:R-:W4:Y:S03]  /*4c70*/  LDCU.64 UR4, c[0x0][0x988] ;  /* 0x00013100ff0477ac */ /* 0x000f260008000a00 */
[----:B------:R-:W-:Y:S01]  /*4c80*/  IABS R2, R3 ;  /* 0x0000000300027213 */ /* 0x000fe20000000000 */
[----:B------:R-:W1:Y:S01]  /*4c90*/  LDCU.64 UR30, c[0x0][0x990] ;  /* 0x00013200ff1e77ac */ /* 0x000e620008000a00 */
[----:B------:R-:W-:-:S02]  /*4ca0*/  R2UR UR25, R0 ;  /* 0x00000000001972ca */ /* 0x000fc400000e0000 */
[----:B------:R-:W-:Y:S01]  /*4cb0*/  R2UR UR26, R2 ;  /* 0x00000000021a72ca */ /* 0x000fe200000e0000 */
[----:B------:R-:W-:Y:S01]  /*4cc0*/  UMOV UR20, 0x400 ;  /* 0x0000040000147882 */ /* 0x000fe20000000000 */
[----:B------:R-:W1:Y:S01]  /*4cd0*/  LDCU UR17, c[0x0][0xc0c] ;  /* 0x00018180ff1177ac */ /* 0x000e620008000800 */
[----:B---3--:R-:W-:Y:S01]  /*4ce0*/  ULEA UR20, UR10, UR20, 0x18 ;  /* 0x000000140a147291 */ /* 0x008fe2000f8ec0ff */
[----:B------:R-:W3:Y:S07]  /*4cf0*/  LDCU UR57, c[0x0][0xc20] ;  /* 0x00018400ff3977ac */ /* 0x000eee0008000800 */
[----:B------:R-:W2:Y:S01]  /*4d00*/  I2F.RP R0, UR25 ;  /* 0x0000001900007d06 */ /* 0x000ea20008209400 */
[----:B----4-:R-:W-:Y:S01]  /*4d10*/  UISETP.NE.U32.AND UP0, UPT, UR4, URZ, UPT ;  /* 0x000000ff0400728c */ /* 0x010fe2000bf05070 */
[----:B------:R-:W4:Y:S01]  /*4d20*/  LDCU UR4, c[0x0][0xc30] ;  /* 0x00018600ff0477ac */ /* 0x000f220008000800 */
[----:B------:R-:W4:Y:S05]  /*4d30*/  LDCU UR29, c[0x0][0x38c] ;  /* 0x00007180ff1d77ac */ /* 0x000f2a0008000800 */
[----:B------:R-:W3:Y:S01]  /*4d40*/  I2F.RP R2, UR26 ;  /* 0x0000001a00027d06 */ /* 0x000ee20008209400 */
[----:B------:R-:W-:-:S02]  /*4d50*/  UISETP.NE.AND.EX UP6, UPT, UR5, URZ, UPT, UP0 ;  /* 0x000000ff0500728c */ /* 0x000fc4000bfc5300 */
[----:B------:R-:W-:Y:S02]  /*4d60*/  UIADD3 UR51, UPT, UPT, UR20, 0x128, URZ ;  /* 0x0000012814337890 */ /* 0x000fe4000fffe0ff */
[----:B------:R-:W-:-:S03]  /*4d70*/  UIADD3 UR38, UPT, UPT, UR20, 0x110, URZ ;  /* 0x0000011014267890 */ /* 0x000fc6000fffe0ff */
[----:B--2---:R-:W2:Y:S01]  /*4d80*/  MUFU.RCP R0, R0 ;  /* 0x0000000000007308 */ /* 0x004ea20000001000 */
[----:B------:R-:W-:Y:S02]  /*4d90*/  UIADD3 UR37, UPT, UPT, UR20, 0x118, URZ ;  /* 0x0000011814257890 */ /* 0x000fe4000fffe0ff */
[----:B------:R-:W-:Y:S02]  /*4da0*/  UIADD3 UR36, UPT, UPT, UR20, 0x120, URZ ;  /* 0x0000012014247890 */ /* 0x000fe4000fffe0ff */
[----:B------:R-:W-:Y:S02]  /*4db0*/  UPRMT UR51, UR10, 0x654, UR51 ;  /* 0x000006540a337896 */ /* 0x000fe40008000033 */
[----:B------:R-:W-:Y:S01]  /*4dc0*/  UPRMT UR54, UR10, 0x654, UR38 ;  /* 0x000006540a367896 */ /* 0x000fe20008000026 */
[----:B---3--:R-:W3:Y:S01]  /*4dd0*/  MUFU.RCP R2, R2 ;  /* 0x0000000200027308 */ /* 0x008ee20000001000 */
[----:B------:R-:W-:Y:S02]  /*4de0*/  UPRMT UR53, UR10, 0x654, UR37 ;  /* 0x000006540a357896 */ /* 0x000fe40008000025 */
[----:B------:R-:W-:-:S02]  /*4df0*/  UPRMT UR52, UR10, 0x654, UR36 ;  /* 0x000006540a347896 */ /* 0x000fc40008000024 */
[----:B------:R-:W-:Y:S02]  /*4e00*/  UIMAD.WIDE.U32 UR12, UR41, UR32, URZ ;  /* 0x00000020290c72a5 */ /* 0x000fe4000f8e00ff */
[----:B------:R-:W-:Y:S01]  /*4e10*/  UIMAD.WIDE.U32 UR14, UR40, UR35, URZ ;  /* 0x00000023280e72a5 */ /* 0x000fe2000f8e00ff */
[----:B--2---:R-:W-:Y:S01]  /*4e20*/  VIADD R0, R0, 0xffffffe ;  /* 0x0ffffffe00007836 */ /* 0x004fe20000000000 */
[----:B------:R-:W-:Y:S01]  /*4e30*/  UMOV UR8, URZ ;  /* 0x000000ff00087c82 */ /* 0x000fe20008000000 */
[----:B-1----:R-:W-:Y:S02]  /*4e40*/  UISETP.NE.AND UP0, UPT, UR39, 0x1, UPT ;  /* 0x000000012700788c */ /* 0x002fe4000bf05270 */
[----:B------:R-:W-:Y:S02]  /*4e50*/  UISETP.NE.U32.AND UP0, UPT, UR30, URZ, UPT ;  /* 0x000000ff1e00728c */ /* 0x000fe4000bf05070 */
[----:B------:R-:W1:Y:S01]  /*4e60*/  F2I.FTZ.U32.TRUNC.NTZ R0, R0 ;  /* 0x0000000000007305 */ /* 0x000e62000021f000 */
[----:B------:R-:W-:Y:S01]  /*4e70*/  UIADD3 UR48, UPT, UPT, UR20, 0x168, URZ ;  /* 0x0000016814307890 */ /* 0x000fe2000fffe0ff */
[----:B---3--:R-:W-:Y:S01]  /*4e80*/  VIADD R2, R2, 0xffffffe ;  /* 0x0ffffffe02027836 */ /* 0x008fe20000000000 */
[----:B------:R-:W-:-:S02]  /*4e90*/  UISETP.GE.AND UP3, UPT, UR39, 0x1, UPT ;  /* 0x000000012700788c */ /* 0x000fc4000bf66270 */
[----:B------:R-:W-:Y:S01]  /*4ea0*/  UISETP.NE.AND.EX UP4, UPT, UR31, URZ, UPT, UP0 ;  /* 0x000000ff1f00728c */ /* 0x000fe2000bf85300 */
[----:B------:R-:W-:Y:S02]  /*4eb0*/  UMOV UR45, UR13 ;  /* 0x0000000d002d7c82 */ /* 0x000fe40008000000 */
[----:B------:R-:W2:Y:S01]  /*4ec0*/  F2I.FTZ.U32.TRUNC.NTZ R2, R2 ;  /* 0x0000000200027305 */ /* 0x000ea2000021f000 */
[----:B------:R-:W-:Y:S01]  /*4ed0*/  UMOV UR44, UR15 ;  /* 0x0000000f002c7c82 */ /* 0x000fe20008000000 */
[----:B------:R-:W-:Y:S02]  /*4ee0*/  UISETP.NE.AND UP3, UPT, UR17, 0x1, UPT ;  /* 0x000000011100788c */ /* 0x000fe4000bf65270 */
[----:B------:R-:W-:Y:S02]  /*4ef0*/  UISETP.NE.AND UP0, UPT, UR34, 0x1, UPT ;  /* 0x000000012200788c */ /* 0x000fe4000bf05270 */
[----:B------:R-:W-:Y:S01]  /*4f00*/  UISETP.NE.AND UP5, UPT, UR56, URZ, UPT ;  /* 0x000000ff3800728c */ /* 0x000fe2000bfa5270 */
[----:B-1----:R-:W-:Y:S01]  /*4f10*/  R2UR UR7, R0 ;  /* 0x00000000000772ca */ /* 0x002fe200000e0000 */
[----:B------:R-:W-:Y:S01]  /*4f20*/  UPLOP3.LUT UP2, UPT, UPT, UPT, UPT, 0x40, 0x4 ;  /* 0x000000000004789c */ /* 0x000fe20003f4e870 */
[----:B------:R-:W-:Y:S01]  /*4f30*/  IABS R0, R3 ;  /* 0x0000000300007213 */ /* 0x000fe20000000000 */
[----:B------:R-:W1:Y:S04]  /*4f40*/  LDCU.64 UR18, c[0x0][0xc28] ;  /* 0x00018500ff1277ac */ /* 0x000e680008000a00 */
[----:B------:R-:W-:Y:S01]  /*4f50*/  IMAD.MOV R0, RZ, RZ, -R0 ;  /* 0x000000ffff007224 */ /* 0x000fe200078e0a00 */
[----:B--2---:R-:W-:Y:S01]  /*4f60*/  R2UR UR9, R2 ;  /* 0x00000000020972ca */ /* 0x004fe200000e0000 */
[----:B------:R-:W-:Y:S01]  /*4f70*/  IMAD.MOV.U32 R2, RZ, RZ, 0x1000 ;  /* 0x00001000ff027424 */ /* 0x000fe200078e00ff */
[----:B------:R-:W-:-:S02]  /*4f80*/  UPRMT UR48, URZ, 0x654, UR48 ;  /* 0x00000654ff307896 */ /* 0x000fc40008000030 */
[----:B------:R-:W-:Y:S01]  /*4f90*/  R2UR UR49, R0 ;  /* 0x00000000003172ca */ /* 0x000fe200000e0000 */
[----:B------:R-:W-:Y:S02]  /*4fa0*/  UIADD3 UR5, UPT, UPT, URZ, -UR7, URZ ;  /* 0x80000007ff057290 */ /* 0x000fe4000fffe0ff */
[----:B------:R-:W-:Y:S02]  /*4fb0*/  USHF.R.U32.HI UR45, URZ, UR33, UR45 ;  /* 0x00000021ff2d7299 */ /* 0x000fe4000801162d */
[----:B------:R-:W-:Y:S02]  /*4fc0*/  UIMAD UR5, UR5, UR25, URZ ;  /* 0x00000019050572a4 */ /* 0x000fe4000f8e02ff */
[----:B------:R-:W-:Y:S02]  /*4fd0*/  USHF.R.U32.HI UR44, URZ, UR57, UR44 ;  /* 0x00000039ff2c7299 */ /* 0x000fe4000801162c */
[----:B------:R-:W-:Y:S02]  /*4fe0*/  UIADD3 UR6, UPT, UPT, URZ, -UR9, URZ ;  /* 0x80000009ff067290 */ /* 0x000fe4000fffe0ff */
[----:B----4-:R-:W-:-:S02]  /*4ff0*/  UISETP.NE.AND UP3, UPT, UR4, 0x1, UPT ;  /* 0x000000010400788c */ /* 0x010fc4000bf65270 */
[----:B------:R-:W-:Y:S02]  /*5000*/  UIMAD UR10, UR6, UR26, URZ ;  /* 0x0000001a060a72a4 */ /* 0x000fe4000f8e02ff */
[----:B------:R-:W-:Y:S01]  /*5010*/  UISETP.NE.AND UP0, UPT, UR29, URZ, UPT ;  /* 0x000000ff1d00728c */ /* 0x000fe2000bf05270 */
[----:B------:R-:W-:Y:S01]  /*5020*/  UMOV UR6, URZ ;  /* 0x000000ff00067c82 */ /* 0x000fe20008000000 */
[----:B------:R-:W-:Y:S02]  /*5030*/  UIMAD.WIDE.U32 UR8, UR9, UR10, UR8 ;  /* 0x0000000a090872a5 */ /* 0x000fe4000f8e0008 */
[----:B------:R-:W-:Y:S02]  /*5040*/  UIMAD.WIDE.U32 UR42, UR7, UR5, UR6 ;  /* 0x00000005072a72a5 */ /* 0x000fe4000f8e0006 */
[----:B------:R-:W-:-:S05]  /*5050*/  UISETP.NE.AND UP5, UPT, UR27, URZ, UPT ;  /* 0x000000ff1b00728c */ /* 0x000fca000bfa5270 */
[----:B------:R-:W-:Y:S01]  /*5060*/  UMOV UR42, UR43 ;  /* 0x0000002b002a7c82 */ /* 0x000fe20008000000 */
[----:B-1----:R-:W-:-:S05]  /*5070*/  UMOV UR43, UR9 ;  /* 0x00000009002b7c82 */ /* 0x002fca0008000000 */
.L_x_84:
[----:B------:R-:W-:Y:S04]  /*5080*/  SHF.L.U32 R3, R9, 0x1f, RZ ;  /* 0x0000001f09037819 */ /* 0x000fe800000006ff */
[----:B-1----:R-:W1:Y:S02]  /*5090*/  SYNCS.PHASECHK.TRANS64.TRYWAIT P0, [UR20+0x160], R3 ;  /* 0x00016003ff0075a7 */ /* 0x002e640008001114 */
[----:B-1----:R-:W-:Y:S05]  /*50a0*/  @!P0 BRA `(.L_x_74) ;  /* 0x0000005400e88947 */ /* 0x002fea0003800000 */
.L_x_187:
[----:B------:R-:W2:Y:S01]  /*50b0*/  LDS.128 R4, [UR20+0x1a0] ;  /* 0x0001a014ff047984 */ /* 0x000ea20008000c00 */
[----:B------:R-:W-:Y:S01]  /*50c0*/  @!PT LDS RZ, [RZ] ;  /* 0x00000000fffff984 */ /* 0x000fe20000000800 */
[----:B------:R-:W-:Y:S01]  /*50d0*/  @!PT LDS RZ, [RZ] ;  /* 0x00000000fffff984 */ /* 0x000fe20000000800 */
[----:B------:R-:W-:Y:S01]  /*50e0*/  @!PT LDS RZ, [RZ] ;  /* 0x00000000fffff984 */ /* 0x000fe20000000800 */
[----:B------:R-:W-:Y:S01]  /*50f0*/  @!PT LDS RZ, [RZ] ;  /* 0x00000000fffff984 */ /* 0x000fe20000000800 */
[----:B------:R3:W-:Y:S06]  /*5100*/  MEMBAR.ALL.CTA ;  /* 0x0000000000007992 */ /* 0x0007ec0000008000 */
[----:B---3--:R-:W3:Y:S02]  /*5110*/  FENCE.VIEW.ASYNC.S ;  /* 0x00000000000073c6 */ /* 0x008ee40000000000 */
[----:B---3--:R-:W-:Y:S01]  /*5120*/  SYNCS.ARRIVE.TRANS64.RED.A1T0 RZ, [UR48], RZ ;  /* 0x000000ffffff79a7 */ /* 0x008fe20008100430 */
[----:B--2---:R-:W-:Y:S11]  /*5130*/  LOP3.LUT P0, RZ, R6, 0x1, RZ, 0xc0, !PT ;  /* 0x0000000106ff7812 */ /* 0x004ff6000780c0ff */
[----:B------:R-:W-:Y:S02]  /*5140*/  @!UPT UIADD3 URZ, UPT, UPT, URZ, URZ, URZ ;  /* 0x000000fffffff290 */ /* 0x000fe4000fffe0ff */
[----:B------:R-:W-:Y:S01]  /*5150*/  VOTEU.ANY UP0, P0 ;  /* 0x0000000000ff7886 */ /* 0x000fe20000000100 */
[----:B------:R-:W-:Y:S11]  /*5160*/  PLOP3.LUT P0, PT, PT, PT, UP0, 0x80, 0x8 ;  /* 0x000000000008781c */ /* 0x000ff60003f0f008 */
[----:B------:R-:W-:Y:S02]  /*5170*/  @!UPT UIADD3 URZ, UPT, UPT, URZ, URZ, URZ ;  /* 0x000000fffffff290 */ /* 0x000fe4000fffe0ff */
[----:B-1----:R-:W-:Y:S02]  /*5180*/  @P0 MOV R3, R4 ;  /* 0x0000000400030202 */ /* 0x002fe40000000f00 */
[----:B------:R-:W-:Y:S02]  /*5190*/  @P0 LOP3.LUT R0, R5, 0xffff, RZ, 0xc0, !PT ;  /* 0x0000ffff05000812 */ /* 0x000fe400078ec0ff */
[----:B------:R-:W-:Y:S02]  /*51a0*/  @P0 R2UR UR5, R3 ;  /* 0x00000000030502ca */ /* 0x000fe400000e0000 */
[----:B------:R-:W-:Y:S11]  /*51b0*/  @P0 R2UR UR4, R0 ;  /* 0x00000000000402ca */ /* 0x000ff600000e0000 */
[----:B------:R-:W-:Y:S02]  /*51c0*/  @UP0 UMOV UR16, UR5 ;  /* 0x0000000500100c82 */ /* 0x000fe40008000000 */
[----:B------:R-:W-:Y:S01]  /*51d0*/  @UP0 UMOV UR15, UR4 ;  /* 0x00000004000f0c82 */ /* 0x000fe20008000000 */
[----:B------:R-:W-:Y:S09]  /*51e0*/  UISETP.GE.AND UP0, UPT, UR39, 0x1, UPT ;  /* 0x000000012700788c */ /* 0x000ff2000bf06270 */
[----:B------:R-:W-:Y:S05]  /*51f0*/  BRA.U !UP0, `(.L_x_75) ;  /* 0x0000000108c07547 */ /* 0x000fea000b800000 */
[----:B------:R-:W-:Y:S02]  /*5200*/  UIMAD.WIDE.U32 UR8, UR15, UR35, URZ ;  /* 0x000000230f0872a5 */ /* 0x000fe4000f8e00ff */
[----:B------:R-:W-:Y:S02]  /*5210*/  UP2UR UR14, UPR, URZ, 0x4 ;  /* 0x00000004ff0e7883 */ /* 0x000fe40008000000 */
[----:B------:R-:W-:Y:S02]  /*5220*/  UISETP.NE.AND UP2, UPT, UR34, 0x1, UPT ;  /* 0x000000012200788c */ /* 0x000fe4000bf45270 */
[----:B------:R-:W-:Y:S02]  /*5230*/  UIMAD.WIDE.U32 UR10, UR16, UR32, URZ ;  /* 0x00000020100a72a5 */ /* 0x000fe4000f8e00ff */
[----:B------:R-:W-:Y:S02]  /*5240*/  USEL UR4, UR40, UR44, !UP2 ;  /* 0x0000002c28047287 */ /* 0x000fe4000d000000 */
[----:B------:R-:W-:Y:S02]  /*5250*/  UISETP.NE.AND UP0, UPT, UR17, 0x1, UPT ;  /* 0x000000011100788c */ /* 0x000fe4000bf05270 */
[----:B------:R-:W-:Y:S02]  /*5260*/  UP2UR UR24, UPR, URZ, 0x2 ;  /* 0x00000002ff187883 */ /* 0x000fe40008000000 */
[----:B------:R-:W-:Y:S02]  /*5270*/  UISETP.NE.AND UP1, UPT, UR39, 0x1, UPT ;  /* 0x000000012700788c */ /* 0x000fe4000bf25270 */
[----:B------:R-:W-:Y:S02]  /*5280*/  UIMAD.WIDE.U32 UR12, UR4, UR18, URZ ;  /* 0x00000012040c72a5 */ /* 0x000fe4000f8e00ff */
[----:B------:R-:W-:Y:S01]  /*5290*/  USEL UR7, UR41, UR45, !UP0 ;  /* 0x0000002d29077287 */ /* 0x000fe2000c000000 */
[----:B------:R-:W-:Y:S02]  /*52a0*/  UMOV UR5, UR9 ;  /* 0x0000000900057c82 */ /* 0x000fe40008000000 */
[----:B------:R-:W-:Y:S02]  /*52b0*/  USHF.R.U32.HI UR6, URZ, UR57, UR5 ;  /* 0x00000039ff067299 */ /* 0x000fe40008011605 */
[----:B------:R-:W-:Y:S02]  /*52c0*/  UIMAD.WIDE.U32 UR22, UR7, UR18, URZ ;  /* 0x00000012071672a5 */ /* 0x000fe4000f8e00ff */
[----:B------:R-:W-:Y:S02]  /*52d0*/  USEL UR6, UR15, UR6, !UP2 ;  /* 0x000000060f067287 */ /* 0x000fe4000d000000 */
[----:B------:R-:W-:Y:S01]  /*52e0*/  UISETP.NE.AND UP2, UPT, UR14, URZ, UPT ;  /* 0x000000ff0e00728c */ /* 0x000fe2000bf45270 */
[----:B------:R-:W-:Y:S01]  /*52f0*/  UMOV UR5, UR11 ;  /* 0x0000000b00057c82 */ /* 0x000fe20008000000 */
[----:B------:R-:W-:Y:S02]  /*5300*/  UIMAD.WIDE.U32 UR10, UR6, UR18, URZ ;  /* 0x00000012060a72a5 */ /* 0x000fe4000f8e00ff */
[----:B------:R-:W-:Y:S03]  /*5310*/  USHF.R.U32.HI UR8, URZ, UR33, UR5 ;  /* 0x00000021ff087299 */ /* 0x000fe60008011605 */
[----:B------:R-:W-:Y:S02]  /*5320*/  UMOV UR5, UR13 ;  /* 0x0000000d00057c82 */ /* 0x000fe40008000000 */
[----:B------:R-:W-:Y:S03]  /*5330*/  @UP1 USHF.R.U32.HI UR4, URZ, UR19, UR5 ;  /* 0x00000013ff041299 */ /* 0x000fe60008011605 */
[----:B------:R-:W-:Y:S01]  /*5340*/  UMOV UR5, UR23 ;  /* 0x0000001700057c82 */ /* 0x000fe20008000000 */
[----:B------:R-:W-:Y:S02]  /*5350*/  UIMAD UR4, UR39, UR4, URZ ;  /* 0x00000004270472a4 */ /* 0x000fe4000f8e02ff */
[----:B------:R-:W-:Y:S02]  /*5360*/  @UP1 USHF.R.U32.HI UR7, URZ, UR19, UR5 ;  /* 0x00000013ff071299 */ /* 0x000fe40008011605 */
[----:B------:R-:W-:Y:S02]  /*5370*/  USEL UR5, UR16, UR8, !UP0 ;  /* 0x0000000810057287 */ /* 0x000fe4000c000000 */
[----:B------:R-:W-:Y:S02]  /*5380*/  UIMAD UR8, UR39, UR7, URZ ;  /* 0x00000007270872a4 */ /* 0x000fe4000f8e02ff */
[----:B------:R-:W-:Y:S03]  /*5390*/  UISETP.GE.AND UP0, UPT, UR6, UR4, UPT ;  /* 0x000000040600728c */ /* 0x000fe6000bf06270 */
[----:B------:R-:W-:Y:S01]  /*53a0*/  UMOV UR4, UR11 ;  /* 0x0000000b00047c82 */ /* 0x000fe20008000000 */
[----:B------:R-:W-:Y:S02]  /*53b0*/  UISETP.GE.OR UP0, UPT, UR5, UR8, UP0 ;  /* 0x000000080500728c */ /* 0x000fe40008706670 */
[----:B------:R-:W-:Y:S02]  /*53c0*/  USHF.R.U32.HI UR4, URZ, UR19, UR4 ;  /* 0x00000013ff047299 */ /* 0x000fe40008011604 */
[----:B------:R-:W-:Y:S02]  /*53d0*/  UIMAD.WIDE.U32 UR8, UR5, UR18, URZ ;  /* 0x00000012050872a5 */ /* 0x000fe4000f8e00ff */
[----:B------:R-:W-:Y:S04]  /*53e0*/  USEL UR10, UR6, UR4, !UP1 ;  /* 0x00000004060a7287 */ /* 0x000fe8000c800000 */
[----:B------:R-:W-:Y:S01]  /*53f0*/  UIADD3 UR11, UPT, UPT, -UR10, URZ, URZ ;  /* 0x000000ff0a0b7290 */ /* 0x000fe2000fffe1ff */
[----:B------:R-:W-:Y:S02]  /*5400*/  @!UP0 UMOV UR4, UR9 ;  /* 0x0000000900048c82 */ /* 0x000fe40008000000 */
[----:B------:R-:W-:Y:S02]  /*5410*/  @!UP0 USHF.R.U32.HI UR4, URZ, UR19, UR4 ;  /* 0x00000013ff048299 */ /* 0x000fe40008011604 */
[----:B------:R-:W-:Y:S02]  /*5420*/  UIMAD UR8, UR39, UR11, UR6 ;  /* 0x0000000b270872a4 */ /* 0x000fe4000f8e0206 */
[----:B------:R-:W-:Y:S02]  /*5430*/  @!UP0 USEL UR4, UR5, UR4, !UP1 ;  /* 0x0000000405048287 */ /* 0x000fe4000c800000 */
[----:B------:R-:W-:Y:S02]  /*5440*/  UISETP.NE.AND UP1, UPT, UR24, URZ, UPT ;  /* 0x000000ff1800728c */ /* 0x000fe4000bf25270 */
[----:B------:R-:W-:Y:S02]  /*5450*/  @!UP0 UIMAD UR8, UR7, UR8, UR4 ;  /* 0x00000008070882a4 */ /* 0x000fe4000f8e0204 */
[----:B------:R-:W-:Y:S02]  /*5460*/  @!UP0 UIADD3 UR9, UPT, UPT, UR10, -UR4, URZ ;  /* 0x800000040a098290 */ /* 0x000fe4000fffe0ff */
[----:B------:R-:W-:Y:S02]  /*5470*/  UIADD3 UR4, UPT, UPT, -UR5, URZ, URZ ;  /* 0x000000ff05047290 */ /* 0x000fe4000fffe1ff */
[----:B------:R-:W-:Y:S02]  /*5480*/  UIADD3 UR7, UPT, UPT, -UR6, URZ, URZ ;  /* 0x000000ff06077290 */ /* 0x000fe4000fffe1ff */
[----:B------:R-:W-:Y:S02]  /*5490*/  @!UP0 UIMAD UR6, UR9, UR39, UR5 ;  /* 0x00000027090682a4 */ /* 0x000fe4000f8e0205 */
[----:B------:R-:W-:Y:S02]  /*54a0*/  UIMAD UR16, UR17, UR4, UR16 ;  /* 0x00000004111072a4 */ /* 0x000fe4000f8e0210 */
[----:B------:R-:W-:Y:S01]  /*54b0*/  UIMAD UR15, UR34, UR7, UR15 ;  /* 0x00000007220f72a4 */ /* 0x000fe2000f8e020f */
[----:B------:R-:W-:Y:S02]  /*54c0*/  @!UP0 UMOV UR5, UR8 ;  /* 0x0000000800058c82 */ /* 0x000fe40008000000 */
[----:B------:R-:W-:Y:S02]  /*54d0*/  UIMAD UR16, UR5, UR17, UR16 ;  /* 0x00000011051072a4 */ /* 0x000fe4000f8e0210 */
[----:B------:R-:W-:Y:S11]  /*54e0*/  UIMAD UR15, UR6, UR34, UR15 ;  /* 0x00000022060f72a4 */ /* 0x000ff6000f8e020f */
[----:B------:R-:W-:Y:S01]  /*54f0*/  @!UPT UIADD3 URZ, UPT, UPT, URZ, URZ, URZ ;  /* 0x000000fffffff290 */ /* 0x000fe2000fffe0ff */
.L_x_75:
[----:B------:R-:W1:Y:S01]  /*5500*/  @!UP3 LDCU.128 UR8, c[0x0][0xc10] ;  /* 0x00018200ff08b7ac */ /* 0x000e620008000c00 */
[----:B------:R-:W-:Y:S04]  /*5510*/  MOV R0, UR21 ;  /* 0x0000001500007c02 */ /* 0x000fe80008000f00 */
[----:B------:R-:W-:Y:S01]  /*5520*/  IABS R0, R0 ;  /* 0x0000000000007213 */ /* 0x000fe20000000000 */
[----:B------:R-:W2:Y:S01]  /*5530*/  @!UP3 LDCU UR5, c[0x0][0xc0c] ;  /* 0x00018180ff05b7ac */ /* 0x000ea20008000800 */
[----:B-1----:R-:W-:Y:S07]  /*5540*/  UIMAD.WIDE.U32 UR6, UR16, UR8, URZ ;  /* 0x00000008100672a5 */ /* 0x002fee000f8e00ff */
[----:B------:R-:W-:Y:S01]  /*5550*/  @!UP3 UMOV UR4, UR7 ;  /* 0x000000070004bc82 */ /* 0x000fe20008000000 */
[----:B--2---:R-:W-:Y:S02]  /*5560*/  @!UP3 UISETP.NE.AND UP0, UPT, UR5, 0x1, UPT ;  /* 0x000000010500b88c */ /* 0x004fe4000bf05270 */
[----:B------:R-:W-:Y:S02]  /*5570*/  @!UP3 USHF.R.U32.HI UR4, URZ, UR9, UR4 ;  /* 0x00000009ff04b299 */ /* 0x000fe40008011604 */
[----:B------:R-:W-:Y:S02]  /*5580*/  UIMAD.WIDE.U32 UR6, UR15, UR11, URZ ;  /* 0x0000000b0f0672a5 */ /* 0x000fe4000f8e00ff */
[----:B------:R-:W-:Y:S02]  /*5590*/  @!UP3 USEL UR8, UR16, UR4, !UP0 ;  /* 0x000000041008b287 */ /* 0x000fe4000c000000 */
[----:B------:R-:W-:Y:S03]  /*55a0*/  @!UP3 UISETP.NE.AND UP0, UPT, UR10, 0x1, UPT ;  /* 0x000000010a00b88c */ /* 0x000fe6000bf05270 */
[----:B------:R-:W-:Y:S02]  /*55b0*/  @!UP3 UMOV UR6, UR7 ;  /* 0x000000070006bc82 */ /* 0x000fe40008000000 */
[----:B------:R-:W1:Y:S02]  /*55c0*/  @!UP3 LDCU UR4, c[0x0][0xc20] ;  /* 0x00018400ff04b7ac */ /* 0x000e640008000800 */
[----:B-1----:R-:W-:Y:S04]  /*55d0*/  @!UP3 USHF.R.U32.HI UR6, URZ, UR4, UR6 ;  /* 0x00000004ff06b299 */ /* 0x002fe80008011606 */
[----:B------:R-:W-:Y:S04]  /*55e0*/  @!UP3 USEL UR6, UR15, UR6, !UP0 ;  /* 0x000000060f06b287 */ /* 0x000fe8000c000000 */
[----:B------:R-:W-:Y:S02]  /*55f0*/  @!UP3 UIADD3 UR4, UPT, UPT, -UR8, UR6, URZ ;  /* 0x000000060804b290 */ /* 0x000fe4000fffe1ff */
[----:B------:R-:W-:Y:S02]  /*5600*/  @!UP3 UIADD3 UR6, UPT, UPT, UR8, -UR6, URZ ;  /* 0x800000060806b290 */ /* 0x000fe4000fffe0ff */
[----:B------:R-:W-:Y:S02]  /*5610*/  @!UP3 UIMAD UR16, UR4, UR5, UR16 ;  /* 0x000000050410b2a4 */ /* 0x000fe4000f8e0210 */
[----:B------:R-:W-:Y:S01]  /*5620*/  @!UP3 UIMAD UR15, UR6, UR10, UR15 ;  /* 0x0000000a060fb2a4 */ /* 0x000fe2000f8e020f */
[----:B------:R-:W-:Y:S11]  /*5630*/  BRA.U UP2, `(.L_x_76) ;  /* 0x0000000102107547 */ /* 0x000ff6000b800000 */
[----:B------:R-:W-:Y:S04]  /*5640*/  MOV R8, UR55 ;  /* 0x0000003700087c02 */ /* 0x000fe80008000f00 */
[----:B------:R-:W-:Y:S04]  /*5650*/  SHF.L.U32 R8, R8, 0x1f, RZ ;  /* 0x0000001f08087819 */ /* 0x000fe800000006ff */
[----:B------:R-:W1:Y:S02]  /*5660*/  SYNCS.PHASECHK.TRANS64.TRYWAIT P1, [UR20+0x158], R8 ;  /* 0x00015808ff0075a7 */ /* 0x000e640008021114 */
[----:B-1----:R-:W-:Y:S05]  /*5670*/  @!P1 BRA `(.L_x_77) ;  /* 0x00000050008c9947 */ /* 0x002fea0003800000 */
.L_x_76:
[----:B------:R-:W-:Y:S01]  /*5680*/  UISETP.NE.AND UP2, UPT, UR56, URZ, UPT ;  /* 0x000000ff3800728c */ /* 0x000fe2000bf45270 */
[----:B------:R-:W-:Y:S01]  /*5690*/  R2UR UR4, R0 ;  /* 0x00000000000472ca */ /* 0x000fe200000e0000 */
[----:B------:R-:W-:Y:S01]  /*56a0*/  USHF.L.U32 UR11, UR28, 0x6, URZ ;  /* 0x000000061c0b7899 */ /* 0x000fe200080006ff */
[----:B-1----:R-:W-:Y:S05]  /*56b0*/  IMAD.U32 R8, RZ, RZ, UR29 ;  /* 0x0000001dff087e24 */ /* 0x002fea000f8e00ff */
[----:B------:R-:W-:Y:S04]  /*56c0*/  IABS R8, R8 ;  /* 0x0000000800087213 */ /* 0x000fe80000000000 */
[----:B------:R-:W1:Y:S02]  /*56d0*/  I2F.RP R12, R8 ;  /* 0x00000008000c7306 */ /* 0x000e640000209400 */
[----:B------:R-:W-:Y:S07]  /*56e0*/  UIMAD.WIDE.U32 UR6, UR43, UR4, URZ ;  /* 0x000000042b0672a5 */ /* 0x000fee000f8e00ff */
[----:B------:R-:W-:Y:S02]  /*56f0*/  UMOV UR12, UR7 ;  /* 0x00000007000c7c82 */ /* 0x000fe40008000000 */
[----:B------:R-:W-:Y:S04]  /*5700*/  UIMAD UR4, UR12, UR49, UR4 ;  /* 0x000000310c0472a4 */ /* 0x000fe8000f8e0204 */
[----:B------:R-:W-:Y:S01]  /*5710*/  UISETP.GT.U32.AND UP0, UPT, UR26, UR4, UPT ;  /* 0x000000041a00728c */ /* 0x000fe2000bf04070 */
[----:B-1----:R-:W1:Y:S10]  /*5720*/  MUFU.RCP R12, R12 ;  /* 0x0000000c000c7308 */ /* 0x002e740000001000 */
[----:B------:R-:W-:Y:S02]  /*5730*/  @!UP0 UIADD3 UR4, UPT, UPT, UR4, -UR26, URZ ;  /* 0x8000001a04048290 */ /* 0x000fe4000fffe0ff */
[----:B------:R-:W-:Y:S02]  /*5740*/  @!UP0 UIADD3 UR12, UPT, UPT, UR12, 0x1, URZ ;  /* 0x000000010c0c8890 */ /* 0x000fe4000fffe0ff */
[----:B------:R-:W-:Y:S02]  /*5750*/  UISETP.GE.U32.AND UP0, UPT, UR4, UR26, UPT ;  /* 0x0000001a0400728c */ /* 0x000fe4000bf06070 */
[----:B------:R-:W-:Y:S01]  /*5760*/  ULOP3.LUT UR4, UR21, UR27, URZ, 0x3c, !UPT ;  /* 0x0000001b15047292 */ /* 0x000fe2000f8e3cff */
[----:B-1----:R-:W-:Y:S04]  /*5770*/  VIADD R12, R12, 0xffffffe ;  /* 0x0ffffffe0c0c7836 */ /* 0x002fe80000000000 */
[----:B------:R-:W1:Y:S04]  /*5780*/  F2I.FTZ.U32.TRUNC.NTZ R13, R12 ;  /* 0x0000000c000d7305 */ /* 0x000e68000021f000 */
[----:B------:R-:W-:Y:S02]  /*5790*/  @UP0 UIADD3 UR12, UPT, UPT, UR12, 0x1, URZ ;  /* 0x000000010c0c0890 */ /* 0x000fe4000fffe0ff */
[----:B------:R-:W-:Y:S01]  /*57a0*/  UISETP.GE.AND UP0, UPT, UR4, URZ, UPT ;  /* 0x000000ff0400728c */ /* 0x000fe2000bf06270 */
[----:B-1----:R-:W-:Y:S01]  /*57b0*/  IADD3 R3, PT, PT, RZ, -R13, RZ ;  /* 0x8000000dff037210 */ /* 0x002fe20007ffe0ff */
[----:B------:R-:W-:Y:S09]  /*57c0*/  IMAD.MOV.U32 R12, RZ, RZ, RZ ;  /* 0x000000ffff0c7224 */ /* 0x000ff200078e00ff */
[----:B------:R-:W-:Y:S02]  /*57d0*/  @!UP0 UIADD3 UR12, UPT, UPT, -UR12, URZ, URZ ;  /* 0x000000ff0c0c8290 */ /* 0x000fe4000fffe1ff */
[----:B------:R-:W-:Y:S01]  /*57e0*/  @!UP5 ULOP3.LUT UR12, URZ, UR27, URZ, 0x33, !UPT ;  /* 0x0000001bff0cd292 */ /* 0x000fe2000f8e33ff */
[----:B------:R-:W-:Y:S04]  /*57f0*/  IMAD R3, R3, R8, RZ ;  /* 0x0000000803037224 */ /* 0x000fe800078e02ff */
[----:B------:R-:W-:Y:S04]  /*5800*/  IMAD.HI.U32 R13, R13, R3, R12 ;  /* 0x000000030d0d7227 */ /* 0x000fe800078e000c */
[----:B------:R-:W-:Y:S05]  /*5810*/  IMAD.U32 R0, RZ, RZ, UR12 ;  /* 0x0000000cff007e24 */ /* 0x000fea000f8e00ff */
[----:B------:R-:W-:Y:S04]  /*5820*/  IABS R0, R0 ;  /* 0x0000000000007213 */ /* 0x000fe80000000000 */
[----:B------:R-:W-:Y:S11]  /*5830*/  R2UR UR4, R0 ;  /* 0x00000000000472ca */ /* 0x000ff600000e0000 */
[----:B------:R-:W-:Y:S02]  /*5840*/  @!UPT UIADD3 URZ, UPT, UPT, URZ, URZ, URZ ;  /* 0x000000fffffff290 */ /* 0x000fe4000fffe0ff */
[----:B------:R-:W-:Y:S07]  /*5850*/  UIMAD.WIDE.U32 UR6, UR42, UR4, URZ ;  /* 0x000000042a0672a5 */ /* 0x000fee000f8e00ff */
[----:B------:R-:W-:Y:S02]  /*5860*/  UMOV UR13, UR7 ;  /* 0x00000007000d7c82 */ /* 0x000fe40008000000 */
[----:B------:R-:W-:Y:S04]  /*5870*/  UIADD3 UR5, UPT, UPT, -UR13, URZ, URZ ;  /* 0x000000ff0d057290 */ /* 0x000fe8000fffe1ff */
[----:B------:R-:W-:Y:S04]  /*5880*/  UIMAD UR4, UR25, UR5, UR4 ;  /* 0x00000005190472a4 */ /* 0x000fe8000f8e0204 */
[----:B------:R-:W-:Y:S11]  /*5890*/  UISETP.GT.U32.AND UP0, UPT, UR25, UR4, UPT ;  /* 0x000000041900728c */ /* 0x000ff6000bf04070 */
[----:B------:R-:W-:Y:S02]  /*58a0*/  @!UP0 UIADD3 UR4, UPT, UPT, UR4, -UR25, URZ ;  /* 0x8000001904048290 */ /* 0x000fe4000fffe0ff */
[----:B------:R-:W-:Y:S02]  /*58b0*/  @!UP0 UIADD3 UR13, UPT, UPT, UR13, 0x1, URZ ;  /* 0x000000010d0d8890 */ /* 0x000fe4000fffe0ff */
[----:B------:R-:W-:Y:S02]  /*58c0*/  UISETP.GE.U32.AND UP0, UPT, UR4, UR25, UPT ;  /* 0x000000190400728c */ /* 0x000fe4000bf06070 */
[----:B------:R-:W-:Y:S09]  /*58d0*/  ULOP3.LUT UR4, UR12, UR56, URZ, 0x3c, !UPT ;  /* 0x000000380c047292 */ /* 0x000ff2000f8e3cff */
[----:B------:R-:W-:Y:S02]  /*58e0*/  @UP0 UIADD3 UR13, UPT, UPT, UR13, 0x1, URZ ;  /* 0x000000010d0d0890 */ /* 0x000fe4000fffe0ff */
[----:B------:R-:W-:Y:S11]  /*58f0*/  UISETP.GE.AND UP0, UPT, UR4, URZ, UPT ;  /* 0x000000ff0400728c */ /* 0x000ff6000bf06270 */
[----:B------:R-:W-:Y:S02]  /*5900*/  @!UP0 UIADD3 UR13, UPT, UPT, -UR13, URZ, URZ ;  /* 0x000000ff0d0d8290 */ /* 0x000fe4000fffe1ff */
[----:B------:R-:W-:Y:S02]  /*5910*/  @!UP2 ULOP3.LUT UR13, URZ, UR56, URZ, 0x33, !UPT ;  /* 0x00000038ff0da292 */ /* 0x000fe4000f8e33ff */
[----:B------:R-:W-:Y:S02]  /*5920*/  UISETP.NE.AND UP2, UPT, UR29, URZ, UPT ;  /* 0x000000ff1d00728c */ /* 0x000fe4000bf45270 */
[----:B------:R-:W-:Y:S02]  /*5930*/  ULOP3.LUT UR4, UR13, UR29, URZ, 0x3c, !UPT ;  /* 0x0000001d0d047292 */ /* 0x000fe4000f8e3cff */
[----:B------:R-:W-:Y:S01]  /*5940*/  UIADD3 UR5, UPT, UPT, -UR13, URZ, URZ ;  /* 0x000000ff0d057290 */ /* 0x000fe2000fffe1ff */
[----:B------:R-:W-:Y:S01]  /*5950*/  IMAD.U32 R0, RZ, RZ, UR13 ;  /* 0x0000000dff007e24 */ /* 0x000fe2000f8e00ff */
[----:B------:R-:W-:Y:S02]  /*5960*/  UISETP.GE.AND UP0, UPT, UR4, URZ, UPT ;  /* 0x000000ff0400728c */ /* 0x000fe4000bf06270 */
[----:B------:R-:W-:Y:S02]  /*5970*/  UIADD3 UR4, UPT, UPT, -UR12, URZ, URZ ;  /* 0x000000ff0c047290 */ /* 0x000fe4000fffe1ff */
[----:B------:R-:W-:Y:S01]  /*5980*/  IABS R0, R0 ;  /* 0x0000000000007213 */ /* 0x000fe20000000000 */
[----:B------:R-:W-:Y:S02]  /*5990*/  UIMAD UR12, UR56, UR5, UR12 ;  /* 0x00000005380c72a4 */ /* 0x000fe4000f8e020c */
[----:B------:R-:W-:Y:S02]  /*59a0*/  UIMAD UR4, UR27, UR4, UR21 ;  /* 0x000000041b0472a4 */ /* 0x000fe4000f8e0215 */
[----:B------:R-:W-:Y:S02]  /*59b0*/  IMAD.HI.U32 R13, R13, R0, RZ ;  /* 0x000000000d0d7227 */ /* 0x000fe400078e00ff */
[----:B------:R-:W-:Y:S03]  /*59c0*/  USHF.L.U32 UR4, UR4, 0x7, URZ ;  /* 0x0000000704047899 */ /* 0x000fe600080006ff */
[C---:B------:R-:W-:Y:S05]  /*59d0*/  IADD3 R3, PT, PT, -R13.reuse, RZ, RZ ;  /* 0x000000ff0d037210 */ /* 0x040fea0007ffe1ff */
[C---:B------:R-:W-:Y:S05]  /*59e0*/  IMAD R0, R8.reuse, R3, R0 ;  /* 0x0000000308007224 */ /* 0x040fea00078e0200 */
[----:B------:R-:W-:Y:S11]  /*59f0*/  ISETP.GT.U32.AND P1, PT, R8, R0, PT ;  /* 0x000000000800720c */ /* 0x000ff60003f24070 */
[----:B------:R-:W-:Y:S02]  /*5a00*/  @!UPT UIADD3 URZ, UPT, UPT, URZ, URZ, URZ ;  /* 0x000000fffffff290 */ /* 0x000fe4000fffe0ff */
[----:B------:R-:W-:Y:S02]  /*5a10*/  @!P1 IMAD.IADD R0, R0, 0x1, -R8 ;  /* 0x0000000100009824 */ /* 0x000fe400078e0a08 */
[----:B------:R-:W-:Y:S01]  /*5a20*/  @!P1 VIADD R13, R13, 0x1 ;  /* 0x000000010d0d9836 */ /* 0x000fe20000000000 */
[----:B------:R-:W-:Y:S02]  /*5a30*/  ISETP.NE.U32.AND P1, PT, RZ, UR30, PT ;  /* 0x0000001eff007c0c */ /* 0x000fe4000bf25070 */
[----:B------:R-:W-:Y:S02]  /*5a40*/  ISETP.GE.U32.AND P2, PT, R0, R8, PT ;  /* 0x000000080000720c */ /* 0x000fe40003f46070 */
[----:B------:R-:W-:Y:S02]  /*5a50*/  ISETP.NE.AND.EX P1, PT, RZ, UR31, PT, P1 ;  /* 0x0000001fff007c0c */ /* 0x000fe4000bf25310 */
[----:B------:R-:W-:Y:S09]  /*5a60*/  SHF.L.U32 R8, R10, 0x1f, RZ ;  /* 0x0000001f0a087819 */ /* 0x000ff200000006ff */
[----:B------:R-:W-:Y:S04]  /*5a70*/  @P2 IADD3 R13, PT, PT, R13, 0x1, RZ ;  /* 0x000000010d0d2810 */ /* 0x000fe80007ffe0ff */
[----:B------:R-:W-:Y:S11]  /*5a80*/  R2UR UR14, R13 ;  /* 0x000000000d0e72ca */ /* 0x000ff600000e0000 */
[----:B------:R-:W-:Y:S02]  /*5a90*/  @!UPT UIADD3 URZ, UPT, UPT, URZ, URZ, URZ ;  /* 0x000000fffffff290 */ /* 0x000fe4000fffe0ff */
[----:B------:R-:W-:Y:S02]  /*5aa0*/  @!UP0 UIADD3 UR14, UPT, UPT, -UR14, URZ, URZ ;  /* 0x000000ff0e0e8290 */ /* 0x000fe4000fffe1ff */
[----:B------:R-:W-:Y:S04]  /*5ab0*/  @!UP2 ULOP3.LUT UR14, URZ, UR29, URZ, 0x33, !UPT ;  /* 0x0000001dff0ea292 */ /* 0x000fe8000f8e33ff */
[----:B------:R-:W-:Y:S04]  /*5ac0*/  UIADD3 UR6, UPT, UPT, -UR14, URZ, URZ ;  /* 0x000000ff0e067290 */ /* 0x000fe8000fffe1ff */
[----:B------:R-:W-:Y:S01]  /*5ad0*/  UIMAD UR13, UR29, UR6, UR13 ;  /* 0x000000061d0d72a4 */ /* 0x000fe2000f8e020d */
[----:B------:R-:W-:Y:S11]  /*5ae0*/  BRA.U !UP4, `(.L_x_78) ;  /* 0x000000010c387547 */ /* 0x000ff6000b800000 */
[----:B------:R-:W-:Y:S01]  /*5af0*/  UPLOP3.LUT UP1, UPT, UPT, UPT, UP6, 0x80, 0x8 ;  /* 0x000000000008789c */ /* 0x000fe20003f2f060 */
[----:B------:R-:W-:Y:S01]  /*5b00*/  HFMA2 R0, -RZ, RZ, 0, 5.9604644775390625e-08 ;  /* 0x00000001ff007431 */ /* 0x000fe200000001ff */
[----:B------:R-:W1:Y:S01]  /*5b10*/  LDCU.64 UR8, c[0x0][0x358] ;  /* 0x00006b00ff0877ac */ /* 0x000e620008000a00 */
[----:B------:R-:W-:Y:S03]  /*5b20*/  IMAD.MOV.U32 R55, RZ, RZ, 0x1 ;  /* 0x00000001ff377424 */ /* 0x000fe600078e00ff */
[----:B------:R-:W-:Y:S05]  /*5b30*/  PLOP3.LUT P2, PT, PT, PT, UP1, 0x80, 0x8 ;  /* 0x000000000008781c */ /* 0x000fea0003f4f018 */
[----:B------:R-:W2:Y:S01]  /*5b40*/  @UP1 LDCU.64 UR6, c[0x0][0x988] ;  /* 0x00013100ff0617ac */ /* 0x000ea20008000a00 */
[----:B------:R-:W-:Y:S07]  /*5b50*/  @UP1 UIMAD UR5, UR50, UR30, URZ ;  /* 0x0000001e320512a4 */ /* 0x000fee000f8e02ff */
[----:B------:R-:W-:Y:S01]  /*5b60*/  @!P2 PRMT R55, R0, 0x7610, R55 ;  /* 0x000076100037a816 */ /* 0x000fe20000000037 */
[----:B--2---:R-:W-:Y:S03]  /*5b70*/  @UP1 UIMAD.WIDE UR6, UR5, 0x4, UR6 ;  /* 0x00000004050618a5 */ /* 0x004fe6000f8e0206 */
[----:B------:R-:W2:Y:S03]  /*5b80*/  @!UP1 LDCU UR5, c[0x0][0x980] ;  /* 0x00013000ff0597ac */ /* 0x000ea60008000800 */
[----:B------:R-:W-:Y:S01]  /*5b90*/  IMAD.U32 R12, RZ, RZ, UR6 ;  /* 0x00000006ff0c7e24 */ /* 0x000fe2000f8e00ff */
[----:B------:R-:W-:Y:S05]  /*5ba0*/  MOV R13, UR7 ;  /* 0x00000007000d7c02 */ /* 0x000fea0008000f00 */
[----:B-1---5:R1:W5:Y:S02]  /*5bb0*/  @P2 LDG.E R27, desc[UR8][R12.64] ;  /* 0x000000080c1b2981 */ /* 0x022364000c1e1900 */
[----:B-12---:R-:W-:Y:S07]  /*5bc0*/  @!P2 IMAD.U32 R27, RZ, RZ, UR5 ;  /* 0x00000005ff1bae24 */ /* 0x006fee000f8e00ff */
.L_x_78:
[----:B-----5:R-:W-:Y:S01]  /*5bd0*/  @!P1 FSETP.EQ.AND P3, PT, R27, RZ, PT ;  /* 0x000000ff1b00920b */ /* 0x020fe20003f62000 */
[----:B------:R-:W-:Y:S01]  /*5be0*/  @!UPT UIADD3 URZ, UPT, UPT, URZ, URZ, URZ ;  /* 0x000000fffffff290 */ /* 0x000fe2000fffe0ff */
[----:B------:R-:W-:Y:S11]  /*5bf0*/  @!P1 BRA `(.L_x_79) ;  /* 0x0000000000149947 */ /* 0x000ff60003800000 */
[----:B------:R-:W-:Y:S02]  /*5c00*/  LOP3.LUT P1, RZ, R55, 0xff, RZ, 0xc0, !PT ;  /* 0x000000ff37ff7812 */ /* 0x000fe4000782c0ff */
[----:B------:R-:W-:Y:S04]  /*5c10*/  PLOP3.LUT P3, PT, PT, PT, UP1, 0x80, 0x8 ;  /* 0x000000000008781c */ /* 0x000fe80003f6f018 */
[----:B------:R-:W-:Y:S07]  /*5c20*/  PLOP3.LUT P3, PT, P3, PT, PT, 0x8, 0x80 ;  /* 0x000000000080781c */ /* 0x000fee0001f6e170 */
[----:B------:R-:W-:Y:S11]  /*5c30*/  @P1 FSETP.EQ.AND P3, PT, R27, RZ, PT ;  /* 0x000000ff1b00120b */ /* 0x000ff60003f62000 */
[----:B------:R-:W-:Y:S02]  /*5c40*/  @!UPT UIADD3 URZ, UPT, UPT, URZ, URZ, URZ ;  /* 0x000000fffffff290 */ /* 0x000fe4000fffe0ff */
.L_x_79:
[----:B------:R-:W1:Y:S01]  /*5c50*/  SYNCS.PHASECHK.TRANS64.TRYWAIT P1, [UR20+0x130], R8 ;  /* 0x00013008ff0075a7 */ /* 0x000e620008021114 */
[----:B------:R-:W-:Y:S04]  /*5c60*/  ELECT P2, URZ, PT ;  /* 0x0000000000ff782f */ /* 0x000fe80003840000 */
[----:B------:R-:W-:Y:S01]  /*5c70*/  PLOP3.LUT P2, PT, P3, P2, PT, 0xf2, 0x2f ;  /* 0x00000000002f781c */ /* 0x000fe20001f45e72 */
[----:B------:R-:W-:Y:S01]  /*5c80*/  @!UPT UIADD3 URZ, UPT, UPT, URZ, URZ, URZ ;  /* 0x000000fffffff290 */ /* 0x000fe2000fffe0ff */
[----:B-1----:R-:W-:Y:S11]  /*5c90*/  @!P1 BRA `(.L_x_80) ;  /* 0x0000004c001c9947 */ /* 0x002ff60003800000 */
.L_x_190:
[----:B------:R-:W-:Y:S01]  /*5ca0*/  @!P2 IADD3 R3, P1, PT, R14, 0x680, RZ ;  /* 0x000006800e03a810 */ /* 0x000fe20007f3e0ff */
[----:B------:R-:W-:Y:S01]  /*5cb0*/  VOTEU.ALL UP0, P2 ;  /* 0x0000000000ff7886 */ /* 0x000fe20001000000 */
[----:B------:R-:W-:Y:S01]  /*5cc0*/  UMOV UR22, 0x0 ;  /* 0x0000000000167882 */ /* 0x000fe20000000000 */
[----:B------:R-:W-:Y:S01]  /*5cd0*/  UMOV UR23, 0x10000000 ;  /* 0x1000000000177882 */ /* 0x000fe20000000000 */
[----:B------:R-:W-:Y:S01]  /*5ce0*/  @!P2 R2UR UR6, R3 ;  /* 0x000000000306a2ca */ /* 0x000fe200000e0000 */
[----:B-1----:R-:W-:Y:S01]  /*5cf0*/  @!P2 IMAD.X R0, RZ, RZ, R15, P1 ;  /* 0x000000ffff00a224 */ /* 0x002fe200008e060f */
[----:B------:R-:W-:Y:S01]  /*5d00*/  @!UP0 UIADD3 UR8, UPT, UPT, UR20, 0x200, URZ ;  /* 0x0000020014088890 */ /* 0x000fe2000fffe0ff */
[----:B------:R-:W-:Y:S03]  /*5d10*/  VOTEU.ALL UP0, P2 ;  /* 0x0000000000ff7886 */ /* 0x000fe60001000000 */
[----:B------:R-:W-:Y:S01]  /*5d20*/  @!P2 R2UR UR5, R0 ;  /* 0x000000000005a2ca */ /* 0x000fe200000e0000 */
[----:B------:R-:W-:Y:S01]  /*5d30*/  @!P2 IMAD.MOV.U32 R0, RZ, RZ, 0x1000 ;  /* 0x00001000ff00a424 */ /* 0x000fe200078e00ff */
[----:B------:R-:W-:Y:S01]  /*5d40*/  @!UP0 UMOV UR9, UR38 ;  /* 0x0000002600098c82 */ /* 0x000fe20008000000 */
[----:B------:R-:W-:Y:S04]  /*5d50*/  @!UP0 UMOV UR10, UR4 ;  /* 0x00000004000a8c82 */ /* 0x000fe80008000000 */
[----:B------:R-:W-:Y:S05]  /*5d60*/  IMAD.U32 R12, RZ, RZ, UR6 ;  /* 0x00000006ff0c7e24 */ /* 0x000fea000f8e00ff */
[----:B------:R-:W-:Y:S01]  /*5d70*/  @!P2 R2UR UR6, R12 ;  /* 0x000000000c06a2ca */ /* 0x000fe200000e0000 */
[----:B------:R-:W-:Y:S05]  /*5d80*/  IMAD.U32 R13, RZ, RZ, UR5 ;  /* 0x00000005ff0d7e24 */ /* 0x000fea000f8e00ff */
[----:B------:R-:W-:Y:S11]  /*5d90*/  @!P2 R2UR UR7, R13 ;  /* 0x000000000d07a2ca */ /* 0x000ff600000e0000 */
[----:B------:R-:W-:Y:S02]  /*5da0*/  @!UPT UIADD3 URZ, UPT, UPT, URZ, URZ, URZ ;  /* 0x000000fffffff290 */ /* 0x000fe4000fffe0ff */
[----:B------:R1:W-:Y:S01]  /*5db0*/  @!UP0 UTMALDG.5D [UR8], [UR6], desc[UR22] ;  /* 0x00001608060085b4 */ /* 0x0003e20008021000 */
[----:B------:R1:W-:Y:S01]  /*5dc0*/  @!P2 SYNCS.ARRIVE.TRANS64.RED.A0TR RZ, [UR20+0x110], R0 ;  /* 0x00011000ffffa9a7 */ /* 0x0003e20008300414 */
[----:B------:R-:W-:Y:S01]  /*5dd0*/  SYNCS.ARRIVE.TRANS64.RED.A1T0 RZ, [UR54], RZ ;  /* 0x000000ffffff79a7 */ /* 0x000fe20008100436 */
[----:B------:R-:W2:Y:S02]  /*5de0*/  SYNCS.PHASECHK.TRANS64.TRYWAIT P1, [UR20+0x138], R8 ;  /* 0x00013808ff0075a7 */ /* 0x000ea40008021114 */
[----:B-12---:R-:W-:Y:S05]  /*5df0*/  @!P1 BRA `(.L_x_81) ;  /* 0x0000004800dc9947 */ /* 0x006fea0003800000 */
.L_x_192:
[----:B------:R-:W-:Y:S01]  /*5e00*/  @!P2 IADD3 R3, P1, PT, R14, 0x680, RZ ;  /* 0x000006800e03a810 */ /* 0x000fe20007f3e0ff */
[----:B------:R-:W-:Y:S01]  /*5e10*/  VOTEU.ALL UP0, P2 ;  /* 0x0000000000ff7886 */ /* 0x000fe20001000000 */
[----:B------:R-:W-:Y:S01]  /*5e20*/  UMOV UR22, 0x0 ;  /* 0x0000000000167882 */ /* 0x000fe20000000000 */
[----:B------:R-:W-:Y:S01]  /*5e30*/  UMOV UR23, 0x10000000 ;  /* 0x1000000000177882 */ /* 0x000fe20000000000 */
[----:B------:R-:W-:Y:S01]  /*5e40*/  @!P2 R2UR UR6, R3 ;  /* 0x000000000306a2ca */ /* 0x000fe200000e0000 */
[----:B-1----:R-:W-:Y:S01]  /*5e50*/  @!P2 IMAD.X R0, RZ, RZ, R15, P1 ;  /* 0x000000ffff00a224 */ /* 0x002fe200008e060f */
[----:B------:R-:W-:Y:S02]  /*5e60*/  @!UP0 UIADD3 UR8, UPT, UPT, UR20, 0x1200, URZ ;  /* 0x0000120014088890 */ /* 0x000fe4000fffe0ff */
[----:B------:R-:W-:Y:S02]  /*5e70*/  @!UP0 UIADD3 UR10, UPT, UPT, UR4, 0x20, URZ ;  /* 0x00000020040a8890 */ /* 0x000fe4000fffe0ff */
[----:B------:R-:W-:Y:S01]  /*5e80*/  @!P2 R2UR UR5, R0 ;  /* 0x000000000005a2ca */ /* 0x000fe200000e0000 */
[----:B------:R-:W-:Y:S01]  /*5e90*/  VOTEU.ALL UP0, P2 ;  /* 0x0000000000ff7886 */ /* 0x000fe20001000000 */
[----:B------:R-:W-:Y:S04]  /*5ea0*/  @!P2 IMAD.MOV.U32 R0, RZ, RZ, 0x1000 ;  /* 0x00001000ff00a424 */ /* 0x000fe800078e00ff */
[----:B------:R-:W-:Y:S01]  /*5eb0*/  @!UP0 UMOV UR9, UR37 ;  /* 0x0000002500098c82 */ /* 0x000fe20008000000 */
        /* <DEDUP_REMOVED lines=10> */
.L_x_194:
        /* <DEDUP_REMOVED lines=20> */
[----:B--2---:R-:W-:Y:S01]  /*60a0*/  @P0 SHF.R.U32.HI R0, RZ, 0x10, R5 ;  /* 0x00000010ff000819 */ /* 0x004fe20000011605 */
[----:B------:R-:W2:Y:S03]  /*60b0*/  SYNCS.PHASECHK.TRANS64.TRYWAIT P1, [UR20+0x148], R8 ;  /* 0x00014808ff0075a7 */ /* 0x000ea60008021114 */
[----:B------:R-:W-:Y:S01]  /*60c0*/  @P0 R2UR UR50, R0 ;  /* 0x00000000003202ca */ /* 0x000fe200000e0000 */
[----:B------:R-:W-:Y:S03]  /*60d0*/  @!UPT UIADD3 URZ, UPT, UPT, URZ, URZ, URZ ;  /* 0x000000fffffff290 */ /* 0x000fe6000fffe0ff */
[----:B-12---:R-:W-:Y:S11]  /*60e0*/  @!P1 BRA `(.L_x_83) ;  /* 0x0000004800509947 */ /* 0x006ff60003800000 */
.L_x_196:
[----:B------:R-:W-:Y:S01]  /*60f0*/  @!P2 IADD3 R3, P0, PT, R14, 0x680, RZ ;  /* 0x000006800e03a810 */ /* 0x000fe20007f1e0ff */
[----:B------:R-:W-:Y:S01]  /*6100*/  VOTEU.ALL UP0, P2 ;  /* 0x0000000000ff7886 */ /* 0x000fe20001000000 */
[----:B------:R-:W-:Y:S01]  /*6110*/  UMOV UR6, 0x0 ;  /* 0x0000000000067882 */ /* 0x000fe20000000000 */
[----:B------:R-:W-:Y:S01]  /*6120*/  UMOV UR7, 0x10000000 ;  /* 0x1000000000077882 */ /* 0x000fe20000000000 */
[----:B------:R-:W-:Y:S01]  /*6130*/  @!P2 R2UR UR5, R3 ;  /* 0x000000000305a2ca */ /* 0x000fe200000e0000 */
[----:B-1----:R-:W-:Y:S01]  /*6140*/  @!P2 IMAD.X R0, RZ, RZ, R15, P0 ;  /* 0x000000ffff00a224 */ /* 0x002fe200000e060f */
[----:B------:R-:W-:Y:S01]  /*6150*/  @!UP0 UIADD3 UR10, UPT, UPT, UR4, 0x60, URZ ;  /* 0x00000060040a8890 */ /* 0x000fe2000fffe0ff */
[----:B------:R-:W-:Y:S01]  /*6160*/  LOP3.LUT P0, RZ, R6, 0x1, RZ, 0xc0, !PT ;  /* 0x0000000106ff7812 */ /* 0x000fe2000780c0ff */
[----:B------:R-:W-:Y:S01]  /*6170*/  @!UP0 UIADD3 UR8, UPT, UPT, UR20, 0x3200, URZ ;  /* 0x0000320014088890 */ /* 0x000fe2000fffe0ff */
[----:B------:R-:W-:Y:S01]  /*6180*/  LOP3.LUT R10, R10, 0x1, RZ, 0x3c, !PT ;  /* 0x000000010a0a7812 */ /* 0x000fe200078e3cff */
[----:B------:R-:W-:Y:S01]  /*6190*/  @!UP0 UIADD3 UR9, UPT, UPT, UR20, 0x128, URZ ;  /* 0x0000012814098890 */ /* 0x000fe2000fffe0ff */
[----:B------:R-:W-:Y:S01]  /*61a0*/  @!P2 R2UR UR4, R0 ;  /* 0x000000000004a2ca */ /* 0x000fe200000e0000 */
[----:B------:R-:W-:Y:S01]  /*61b0*/  VOTEU.ALL UP0, P2 ;  /* 0x0000000000ff7886 */ /* 0x000fe20001000000 */
[----:B------:R-:W-:Y:S01]  /*61c0*/  UIADD3 UR21, UPT, UPT, UR15, UR47, URZ ;  /* 0x0000002f0f157290 */ /* 0x000fe2000fffe0ff */
[----:B------:R-:W-:Y:S01]  /*61d0*/  LOP3.LUT R9, R9, 0x1, RZ, 0x3c, !PT ;  /* 0x0000000109097812 */ /* 0x000fe200078e3cff */
[----:B------:R-:W-:Y:S02]  /*61e0*/  UIADD3 UR28, UPT, UPT, UR16, UR46, URZ ;  /* 0x0000002e101c7290 */ /* 0x000fe4000fffe0ff */
[----:B------:R-:W-:Y:S01]  /*61f0*/  IMAD.U32 R12, RZ, RZ, UR5 ;  /* 0x00000005ff0c7e24 */ /* 0x000fe2000f8e00ff */
[----:B------:R-:W-:Y:S06]  /*6200*/  UPLOP3.LUT UP2, UPT, UPT, UPT, UPT, 0x80, 0x8 ;  /* 0x000000000008789c */ /* 0x000fec0003f4f070 */
[----:B------:R-:W-:Y:S01]  /*6210*/  IMAD.U32 R13, RZ, RZ, UR4 ;  /* 0x00000004ff0d7e24 */ /* 0x000fe2000f8e00ff */
[----:B------:R-:W-:Y:S04]  /*6220*/  @!P2 R2UR UR4, R12 ;  /* 0x000000000c04a2ca */ /* 0x000fe800000e0000 */
[----:B------:R-:W-:Y:S11]  /*6230*/  @!P2 R2UR UR5, R13 ;  /* 0x000000000d05a2ca */ /* 0x000ff600000e0000 */
[----:B------:R-:W-:Y:S02]  /*6240*/  @!UPT UIADD3 URZ, UPT, UPT, URZ, URZ, URZ ;  /* 0x000000fffffff290 */ /* 0x000fe4000fffe0ff */
[----:B------:R1:W-:Y:S01]  /*6250*/  @!UP0 UTMALDG.5D [UR8], [UR4], desc[UR6] ;  /* 0x00000608040085b4 */ /* 0x0003e20008021000 */
[----:B------:R1:W-:Y:S01]  /*6260*/  @!P2 SYNCS.ARRIVE.TRANS64.RED.A0TR RZ, [UR20+0x128], R2 ;  /* 0x00012802ffffa9a7 */ /* 0x0003e20008300414 */
[----:B------:R-:W-:Y:S01]  /*6270*/  SYNCS.ARRIVE.TRANS64.RED.A1T0 RZ, [UR51], RZ ;  /* 0x000000ffffff79a7 */ /* 0x000fe20008100433 */
[----:B------:R-:W-:Y:S05]  /*6280*/  @P0 BRA `(.L_x_84) ;  /* 0xffffffec007c0947 */ /* 0x000fea000383ffff */
[----:B-1----:R-:W-:-:S04]  /*6290*/  SHF.L.U32 R2, R10, 0x1f, RZ ;  /* 0x0000001f0a027819 */ /* 0x002fc800000006ff */
[----:B------:R-:W1:Y:S02]  /*62a0*/  SYNCS.PHASECHK.TRANS64.TRYWAIT P0, [UR20+0x130], R2 ;  /* 0x00013002ff0075a7 */ /* 0x000e640008001114 */
[----:B-1----:R-:W-:Y:S05]  /*62b0*/  @!P0 BRA `(.L_x_85) ;  /* 0x0000004400f48947 */ /* 0x002fea0003800000 */
.L_x_198:
[----:B------:R-:W2:Y:S02]  /*62c0*/  SYNCS.PHASECHK.TRANS64.TRYWAIT P0, [UR20+0x138], R2 ;  /* 0x00013802ff0075a7 */ /* 0x000ea40008001114 */
[----:B--2---:R-:W-:Y:S05]  /*62d0*/  @!P0 BRA `(.L_x_86) ;  /* 0x0000004800048947 */ /* 0x004fea0003800000 */
.L_x_200:
[----:B------:R-:W2:Y:S02]  /*62e0*/  SYNCS.PHASECHK.TRANS64.TRYWAIT P0, [UR20+0x140], R2 ;  /* 0x00014002ff0075a7 */ /* 0x000ea40008001114 */
[----:B--2---:R-:W-:Y:S05]  /*62f0*/  @!P0 BRA `(.L_x_87) ;  /* 0x0000004800148947 */ /* 0x004fea0003800000 */
.L_x_202:
[----:B-1----:R-:W-:-:S07]  /*6300*/  MOV R0, UR20 ;  /* 0x0000001400007c02 */ /* 0x002fce0008000f00 */
.L_x_88:
[----:B-1----:R-:W-:-:S04]  /*6310*/  SHF.L.U32 R2, R10, 0x1f, RZ ;  /* 0x0000001f0a027819 */ /* 0x002fc800000006ff */
[----:B------:R1:W2:Y:S03]  /*6320*/  SYNCS.PHASECHK.TRANS64.TRYWAIT P0, [R0+URZ+0x148], R2 ;  /* 0x00014802000075a7 */ /* 0x0002a600080011ff */
[----:B--2---:R-:W-:Y:S05]  /*6330*/  @!P0 NANOSLEEP.SYNCS 0x989680 ;  /* 0x009896800000895d */ /* 0x004fea0003900000 */
[----:B------:R-:W2:Y:S02]  /*6340*/  @!P0 SYNCS.PHASECHK.TRANS64 P0, [R0+URZ+0x148], R2 ;  /* 0x00014802000085a7 */ /* 0x000ea400080010ff */
[----:B--2---:R-:W-:Y:S05]  /*6350*/  @P0 EXIT ;  /* 0x000000000000094d */ /* 0x004fea0003800000 */
[----:B------:R-:W-:Y:S05]  /*6360*/  BRA `(.L_x_88) ;  /* 0xfffffffc00e87947 */ /* 0x000fea000383ffff */
.L_x_73:
[----:B------:R-:W-:-:S06]  /*6370*/  UISETP.GE.AND UP0, UPT, UR18, 0x4, UPT ;  /* 0x000000041200788c */ /* 0x000fcc000bf06270 */
[----:B------:R-:W-:-:S13]  /*6380*/  PLOP3.LUT P0, PT, PT, PT, UP0, 0x80, 0x8 ;  /* 0x000000000008781c */ /* 0x000fda0003f0f008 */
[----:B-1----:R-:W-:Y:S05]  /*6390*/  @!P0 EXIT ;  /* 0x000000000000894d */ /* 0x002fea0003800000 */
[----:B------:R-:W1:Y:S08]  /*63a0*/  S2UR UR4, SR_CgaCtaId ;  /* 0x00000000000479c3 */ /* 0x000e700000008800 */
[----:B------:R-:W-:Y:S01]  /*63b0*/  BAR.SYNC.DEFER_BLOCKING 0x6, 0xa0 ;  /* 0x0182800000007b1d */ /* 0x000fe20000010000 */
[C---:B------:R-:W-:Y:S01]  /*63c0*/  IMAD.SHL.U32 R4, R54.reuse, 0x20, RZ ;  /* 0x0000002036047824 */ /* 0x040fe200078e00ff */
[----:B------:R-:W-:Y:S01]  /*63d0*/  USHF.R.S32.HI UR53, URZ, 0x1f, UR5 ;  /* 0x0000001fff357899 */ /* 0x000fe20008011405 */
[C---:B------:R-:W-:Y:S01]  /*63e0*/  IMAD.SHL.U32 R0, R54.reuse, 0x4, RZ ;  /* 0x0000000436007824 */ /* 0x040fe200078e00ff */
[C---:B------:R-:W-:Y:S01]  /*63f0*/  LOP3.LUT P0, RZ, R54.reuse, 0x4, RZ, 0xc0, !PT ;  /* 0x0000000436ff7812 */ /* 0x040fe2000780c0ff */
[----:B------:R-:W-:Y:S01]  /*6400*/  IMAD.SHL.U32 R53, R54, 0x10, RZ ;  /* 0x0000001036357824 */ /* 0x000fe200078e00ff */
[----:B------:R-:W-:Y:S01]  /*6410*/  UMOV UR49, 0x400 ;  /* 0x0000040000317882 */ /* 0x000fe20000000000 */
[----:B------:R-:W-:Y:S01]  /*6420*/  LOP3.LUT R3, R4, 0xc0, RZ, 0xc0, !PT ;  /* 0x000000c004037812 */ /* 0x000fe200078ec0ff */
[----:B------:R-:W2:Y:S01]  /*6430*/  LDC.64 R42, c[0x0][0x9b0] ;  /* 0x00026c00ff2a7b82 */ /* 0x000ea20000000a00 */
[----:B------:R-:W3:Y:S01]  /*6440*/  LDCU.64 UR6, c[0x0][0x990] ;  /* 0x00013200ff0677ac */ /* 0x000ee20008000a00 */
[----:B------:R-:W-:Y:S01]  /*6450*/  LOP3.LUT R53, R53, 0x600, RZ, 0xc0, !PT ;  /* 0x0000060035357812 */ /* 0x000fe200078ec0ff */
[----:B------:R-:W-:Y:S01]  /*6460*/  IMAD.U32 R23, R54, 0x10000, RZ ;  /* 0x0001000036177824 */ /* 0x000fe200078e00ff */
[----:B------:R-:W-:Y:S01]  /*6470*/  LOP3.LUT R0, R3, 0x18, R0, 0xf8, !PT ;  /* 0x0000001803007812 */ /* 0x000fe200078ef800 */
[----:B------:R-:W-:Y:S01]  /*6480*/  IMAD.MOV.U32 R61, RZ, RZ, 0x20 ;  /* 0x00000020ff3d7424 */ /* 0x000fe200078e00ff */
[----:B------:R-:W-:Y:S01]  /*6490*/  SHF.R.U32.HI R3, RZ, 0x1, R54 ;  /* 0x00000001ff037819 */ /* 0x000fe20000011636 */
[----:B------:R-:W-:Y:S01]  /*64a0*/  ULEA.HI UR53, UR53, UR5, URZ, 0x7 ;  /* 0x0000000535357291 */ /* 0x000fe2000f8f38ff */
[----:B------:R-:W4:Y:S01]  /*64b0*/  LDC.64 R40, c[0x0][0x9a8] ;  /* 0x00026a00ff287b82 */ /* 0x000f220000000a00 */
[--C-:B------:R-:W-:Y:S01]  /*64c0*/  LOP3.LUT R53, R53, 0x20, R4.reuse, 0xf8, !PT ;  /* 0x0000002035357812 */ /* 0x100fe200078ef804 */
[----:B------:R-:W-:Y:S01]  /*64d0*/  IMAD.MOV.U32 R52, RZ, RZ, 0x1 ;  /* 0x00000001ff347424 */ /* 0x000fe200078e00ff */
[----:B------:R-:W-:Y:S01]  /*64e0*/  LOP3.LUT R0, R0, 0x8, R3, 0x78, !PT ;  /* 0x0000000800007812 */ /* 0x000fe200078e7803 */
[----:B------:R-:W-:Y:S01]  /*64f0*/  IMAD.MOV.U32 R22, RZ, RZ, RZ ;  /* 0x000000ffff167224 */ /* 0x000fe200078e00ff */
[----:B------:R-:W-:-:S02]  /*6500*/  LOP3.LUT R53, R53, 0x100, R4, 0xf8, !PT ;  /* 0x0000010035357812 */ /* 0x000fc400078ef804 */
[----:B------:R-:W-:Y:S01]  /*6510*/  CS2R R50, SRZ ;  /* 0x0000000000327805 */ /* 0x000fe2000001ff00 */
[----:B-1----:R-:W-:Y:S01]  /*6520*/  ULEA UR49, UR4, UR49, 0x18 ;  /* 0x0000003104317291 */ /* 0x002fe2000f8ec0ff */
[----:B------:R-:W-:Y:S01]  /*6530*/  LOP3.LUT R54, R54, 0x60, RZ, 0xc0, !PT ;  /* 0x0000006036367812 */ /* 0x000fe200078ec0ff */
[----:B------:R-:W1:Y:S01]  /*6540*/  LDCU UR62, c[0x0][0x370] ;  /* 0x00006e00ff3e77ac */ /* 0x000e620008000800 */
[----:B------:R-:W-:Y:S01]  /*6550*/  LOP3.LUT R53, R53, R0, RZ, 0xfc, !PT ;  /* 0x0000000035357212 */ /* 0x000fe200078efcff */
[----:B---3--:R-:W-:Y:S01]  /*6560*/  IMAD.U32 R58, RZ, RZ, UR6 ;  /* 0x00000006ff3a7e24 */ /* 0x008fe2000f8e00ff */
[----:B------:R-:W-:Y:S01]  /*6570*/  LOP3.LUT R23, R23, 0x600000, RZ, 0xc0, !PT ;  /* 0x0060000017177812 */ /* 0x000fe200078ec0ff */
[----:B------:R-:W-:Y:S01]  /*6580*/  UIADD3 UR4, UPT, UPT, UR49, 0x200, URZ ;  /* 0x0000020031047890 */ /* 0x000fe2000fffe0ff */
[----:B------:R-:W-:Y:S01]  /*6590*/  IMAD.U32 R57, RZ, RZ, UR7 ;  /* 0x00000007ff397e24 */ /* 0x000fe2000f8e00ff */
[----:B------:R-:W-:Y:S01]  /*65a0*/  SEL R61, R61, 0xffffffe0, !P0 ;  /* 0xffffffe03d3d7807 */ /* 0x000fe20004000000 */
[----:B------:R-:W3:Y:S01]  /*65b0*/  LDS R2, [UR49+0x1b0] ;  /* 0x0001b031ff027984 */ /* 0x000ee20008000800 */
[----:B------:R-:W1:Y:S02]  /*65c0*/  LDCU UR48, c[0x0][0xc0c] ;  /* 0x00018180ff3077ac */ /* 0x000e640008000800 */
[----:B------:R-:W-:Y:S01]  /*65d0*/  IMAD.U32 R60, RZ, RZ, UR4 ;  /* 0x00000004ff3c7e24 */ /* 0x000fe2000f8e00ff */
[----:B------:R-:W1:Y:S01]  /*65e0*/  LDCU UR38, c[0x0][0xc30] ;  /* 0x00018600ff2677ac */ /* 0x000e620008000800 */
[----:B------:R-:W1:Y:S01]  /*65f0*/  LDCU.64 UR60, c[0x0][0x988] ;  /* 0x00013100ff3c77ac */ /* 0x000e620008000a00 */
[----:B------:R-:W1:Y:S01]  /*6600*/  LDCU.64 UR46, c[0x0][0xc28] ;  /* 0x00018500ff2e77ac */ /* 0x000e620008000a00 */
[----:B------:R-:W1:Y:S01]  /*6610*/  LDCU.128 UR56, c[0x0][0xc10] ;  /* 0x00018200ff3877ac */ /* 0x000e620008000c00 */
[----:B------:R-:W1:Y:S01]  /*6620*/  LDCU UR55, c[0x0][0x374] ;  /* 0x00006e80ff3777ac */ /* 0x000e620008000800 */
[----:B------:R-:W-:Y:S01]  /*6630*/  USHF.R.S32.HI UR53, URZ, 0x7, UR53 ;  /* 0x00000007ff357899 */ /* 0x000fe20008011435 */
[----:B------:R-:W-:Y:S01]  /*6640*/  UMOV UR54, URZ ;  /* 0x000000ff00367c82 */ /* 0x000fe20008000000 */
[----:B------:R-:W-:Y:S01]  /*6650*/  UMOV UR51, URZ ;  /* 0x000000ff00337c82 */ /* 0x000fe20008000000 */
[C---:B---3--:R-:W-:Y:S01]  /*6660*/  VIADD R3, R2.reuse, 0x80 ;  /* 0x0000008002037836 */ /* 0x048fe20000000000 */
[----:B------:R-:W-:-:S04]  /*6670*/  LOP3.LUT R2, R2, 0xffff, RZ, 0xc0, !PT ;  /* 0x0000ffff02027812 */ /* 0x000fc800078ec0ff */
[----:B------:R-:W-:-:S05]  /*6680*/  LOP3.LUT R3, R3, 0xffff, RZ, 0xc0, !PT ;  /* 0x0000ffff03037812 */ /* 0x000fca00078ec0ff */
[----:B-12-4-:R3:W-:Y:S02]  /*6690*/  STL.64 [R1], R2 ;  /* 0x0000000201007387 */ /* 0x0167e40000100a00 */
.L_x_132:
[----:B---3--:R-:W-:Y:S04]  /*66a0*/  SHF.L.U32 R2, R50, 0x1f, RZ ;  /* 0x0000001f32027819 */ /* 0x008fe800000006ff */
[----:B-1----:R-:W1:Y:S02]  /*66b0*/  SYNCS.PHASECHK.TRANS64.TRYWAIT P0, [UR49+0x160], R2 ;  /* 0x00016002ff0075a7 */ /* 0x002e640008001131 */
[----:B-1----:R-:W-:Y:S05]  /*66c0*/  @!P0 BRA `(.L_x_89) ;  /* 0x0000004400388947 */ /* 0x002fea0003800000 */
.L_x_204:
[----:B------:R-:W2:Y:S01]  /*66d0*/  LDS.128 R44, [UR49+0x1a0] ;  /* 0x0001a031ff2c7984 */ /* 0x000ea20008000c00 */
[----:B------:R-:W-:Y:S02]  /*66e0*/  UIADD3 UR4, UPT, UPT, UR49, 0x168, URZ ;  /* 0x0000016831047890 */ /* 0x000fe4000fffe0ff */
[----:B------:R-:W-:Y:S02]  /*66f0*/  UISETP.GE.AND UP1, UPT, UR39, 0x1, UPT ;  /* 0x000000012700788c */ /* 0x000fe4000bf26270 */
[----:B------:R-:W-:Y:S01]  /*6700*/  UPRMT UR4, URZ, 0x654, UR4 ;  /* 0x00000654ff047896 */ /* 0x000fe20008000004 */
        /* <DEDUP_REMOVED lines=15> */
[----:B------:R-:W-:Y:S01]  /*6800*/  @P0 R2UR UR5, R0 ;  /* 0x00000000000502ca */ /* 0x000fe200000e0000 */
[----:B------:R-:W-:Y:S05]  /*6810*/  IMAD.U32 R0, RZ, RZ, UR53 ;  /* 0x00000035ff007e24 */ /* 0x000fea000f8e00ff */
[----:B------:R-:W-:Y:S05]  /*6820*/  IABS R2, R0 ;  /* 0x0000000000027213 */ /* 0x000fea0000000000 */
[----:B------:R-:W-:Y:S02]  /*6830*/  @UP0 UMOV UR37, UR6 ;  /* 0x0000000600250c82 */ /* 0x000fe40008000000 */
[----:B------:R-:W-:Y:S01]  /*6840*/  @UP0 UMOV UR36, UR5 ;  /* 0x0000000500240c82 */ /* 0x000fe20008000000 */
[----:B------:R-:W-:Y:S05]  /*6850*/  BRA.U !UP1, `(.L_x_90) ;  /* 0x0000000109cc7547 */ /* 0x000fea000b800000 */
[----:B------:R-:W1:Y:S01]  /*6860*/  LDCU UR9, c[0x0][0xc20] ;  /* 0x00018400ff0977ac */ /* 0x000e620008000800 */
[----:B------:R-:W-:Y:S02]  /*6870*/  UIMAD.WIDE.U32 UR4, UR55, UR59, URZ ;  /* 0x0000003b370472a5 */ /* 0x000fe4000f8e00ff */
[----:B------:R-:W-:Y:S02]  /*6880*/  UIMAD.WIDE.U32 UR6, UR62, UR56, URZ ;  /* 0x000000383e0672a5 */ /* 0x000fe4000f8e00ff */
[----:B------:R-:W-:Y:S02]  /*6890*/  UIMAD.WIDE.U32 UR10, UR36, UR59, URZ ;  /* 0x0000003b240a72a5 */ /* 0x000fe4000f8e00ff */
[----:B------:R-:W-:Y:S02]  /*68a0*/  UISETP.NE.AND UP0, UPT, UR58, 0x1, UPT ;  /* 0x000000013a00788c */ /* 0x000fe4000bf05270 */
[----:B------:R-:W-:Y:S02]  /*68b0*/  UISETP.NE.AND UP1, UPT, UR48, 0x1, UPT ;  /* 0x000000013000788c */ /* 0x000fe4000bf25270 */
[----:B------:R-:W-:Y:S02]  /*68c0*/  UISETP.NE.AND UP2, UPT, UR39, 0x1, UPT ;  /* 0x000000012700788c */ /* 0x000fe4000bf45270 */
[----:B------:R-:W-:Y:S01]  /*68d0*/  UIMAD.WIDE.U32 UR12, UR37, UR56, URZ ;  /* 0x00000038250c72a5 */ /* 0x000fe2000f8e00ff */
[----:B------:R-:W-:Y:S01]  /*68e0*/  UMOV UR4, UR5 ;  /* 0x0000000500047c82 */ /* 0x000fe20008000000 */
[----:B------:R-:W-:Y:S01]  /*68f0*/  UMOV UR6, UR11 ;  /* 0x0000000b00067c82 */ /* 0x000fe20008000000 */
[----:B-1----:R-:W-:Y:S03]  /*6900*/  USHF.R.U32.HI UR8, URZ, UR9, UR4 ;  /* 0x00000009ff087299 */ /* 0x002fe60008011604 */
[----:B------:R-:W-:Y:S02]  /*6910*/  UMOV UR4, UR7 ;  /* 0x0000000700047c82 */ /* 0x000fe40008000000 */
[----:B------:R-:W-:Y:S02]  /*6920*/  USHF.R.U32.HI UR5, URZ, UR57, UR4 ;  /* 0x00000039ff057299 */ /* 0x000fe40008011604 */
[----:B------:R-:W-:Y:S02]  /*6930*/  USEL UR4, UR55, UR8, !UP0 ;  /* 0x0000000837047287 */ /* 0x000fe4000c000000 */
[----:B------:R-:W-:Y:S02]  /*6940*/  USHF.R.U32.HI UR8, URZ, UR9, UR6 ;  /* 0x00000009ff087299 */ /* 0x000fe40008011606 */
[----:B------:R-:W-:Y:S02]  /*6950*/  UIMAD.WIDE.U32 UR6, UR4, UR46, URZ ;  /* 0x0000002e040672a5 */ /* 0x000fe4000f8e00ff */
[----:B------:R-:W-:Y:S02]  /*6960*/  USEL UR9, UR62, UR5, !UP1 ;  /* 0x000000053e097287 */ /* 0x000fe4000c800000 */
[----:B------:R-:W-:Y:S02]  /*6970*/  USEL UR8, UR36, UR8, !UP0 ;  /* 0x0000000824087287 */ /* 0x000fe4000c000000 */
[----:B------:R-:W-:Y:S01]  /*6980*/  UIMAD.WIDE.U32 UR10, UR9, UR46, URZ ;  /* 0x0000002e090a72a5 */ /* 0x000fe2000f8e00ff */
[----:B------:R-:W-:Y:S01]  /*6990*/  UMOV UR6, UR7 ;  /* 0x0000000700067c82 */ /* 0x000fe20008000000 */
[----:B------:R-:W-:Y:S01]  /*69a0*/  UMOV UR5, UR13 ;  /* 0x0000000d00057c82 */ /* 0x000fe20008000000 */
[----:B------:R-:W-:Y:S02]  /*69b0*/  @UP2 USHF.R.U32.HI UR4, URZ, UR47, UR6 ;  /* 0x0000002fff042299 */ /* 0x000fe40008011606 */
[----:B------:R-:W-:Y:S02]  /*69c0*/  USHF.R.U32.HI UR5, URZ, UR57, UR5 ;  /* 0x00000039ff057299 */ /* 0x000fe40008011605 */
[----:B------:R-:W-:Y:S02]  /*69d0*/  UIMAD UR4, UR39, UR4, URZ ;  /* 0x00000004270472a4 */ /* 0x000fe4000f8e02ff */
[----:B------:R-:W-:Y:S02]  /*69e0*/  USEL UR5, UR37, UR5, !UP1 ;  /* 0x0000000525057287 */ /* 0x000fe4000c800000 */
[----:B------:R-:W-:Y:S01]  /*69f0*/  UISETP.GE.AND UP0, UPT, UR8, UR4, UPT ;  /* 0x000000040800728c */ /* 0x000fe2000bf06270 */
[----:B------:R-:W-:Y:S01]  /*6a00*/  UMOV UR6, UR11 ;  /* 0x0000000b00067c82 */ /* 0x000fe20008000000 */
[----:B------:R-:W-:Y:S02]  /*6a10*/  UIMAD.WIDE.U32 UR10, UR8, UR46, URZ ;  /* 0x0000002e080a72a5 */ /* 0x000fe4000f8e00ff */
[----:B------:R-:W-:Y:S04]  /*6a20*/  @UP2 USHF.R.U32.HI UR9, URZ, UR47, UR6 ;  /* 0x0000002fff092299 */ /* 0x000fe80008011606 */
[----:B------:R-:W-:Y:S01]  /*6a30*/  UIMAD UR6, UR39, UR9, URZ ;  /* 0x00000009270672a4 */ /* 0x000fe2000f8e02ff */
[----:B------:R-:W-:Y:S03]  /*6a40*/  UMOV UR4, UR11 ;  /* 0x0000000b00047c82 */ /* 0x000fe60008000000 */
[----:B------:R-:W-:Y:S02]  /*6a50*/  UISETP.GE.OR UP0, UPT, UR5, UR6, UP0 ;  /* 0x000000060500728c */ /* 0x000fe40008706670 */
[----:B------:R-:W-:Y:S02]  /*6a60*/  USHF.R.U32.HI UR4, URZ, UR47, UR4 ;  /* 0x0000002fff047299 */ /* 0x000fe40008011604 */
[----:B------:R-:W-:Y:S02]  /*6a70*/  UIMAD.WIDE.U32 UR6, UR5, UR46, URZ ;  /* 0x0000002e050672a5 */ /* 0x000fe4000f8e00ff */
[----:B------:R-:W-:Y:S02]  /*6a80*/  USEL UR11, UR8, UR4, !UP2 ;  /* 0x00000004080b7287 */ /* 0x000fe4000d000000 */
[----:B------:R-:W-:Y:S02]  /*6a90*/  UIADD3 UR6, UPT, UPT, -UR5, URZ, URZ ;  /* 0x000000ff05067290 */ /* 0x000fe4000fffe1ff */
[----:B------:R-:W-:Y:S02]  /*6aa0*/  UIADD3 UR10, UPT, UPT, -UR11, URZ, URZ ;  /* 0x000000ff0b0a7290 */ /* 0x000fe4000fffe1ff */
[----:B------:R-:W-:Y:S02]  /*6ab0*/  UIMAD UR6, UR48, UR6, UR37 ;  /* 0x00000006300672a4 */ /* 0x000fe4000f8e0225 */
[----:B------:R-:W-:Y:S01]  /*6ac0*/  UIMAD UR10, UR39, UR10, UR8 ;  /* 0x0000000a270a72a4 */ /* 0x000fe2000f8e0208 */
[----:B------:R-:W-:Y:S01]  /*6ad0*/  @!UP0 UMOV UR4, UR7 ;  /* 0x0000000700048c82 */ /* 0x000fe20008000000 */
[----:B------:R-:W-:Y:S02]  /*6ae0*/  UIADD3 UR7, UPT, UPT, -UR8, URZ, URZ ;  /* 0x000000ff08077290 */ /* 0x000fe4000fffe1ff */
[----:B------:R-:W-:Y:S04]  /*6af0*/  @!UP0 USHF.R.U32.HI UR4, URZ, UR47, UR4 ;  /* 0x0000002fff048299 */ /* 0x000fe80008011604 */
[----:B------:R-:W-:Y:S04]  /*6b00*/  @!UP0 USEL UR4, UR5, UR4, !UP2 ;  /* 0x0000000405048287 */ /* 0x000fe8000d000000 */
[----:B------:R-:W-:Y:S02]  /*6b10*/  @!UP0 UIMAD UR9, UR9, UR10, UR4 ;  /* 0x0000000a090982a4 */ /* 0x000fe4000f8e0204 */
[----:B------:R-:W-:Y:S02]  /*6b20*/  @!UP0 UIADD3 UR10, UPT, UPT, UR11, -UR4, URZ ;  /* 0x800000040b0a8290 */ /* 0x000fe4000fffe0ff */
[----:B------:R-:W-:Y:S02]  /*6b30*/  UIMAD UR4, UR58, UR7, UR36 ;  /* 0x000000073a0472a4 */ /* 0x000fe4000f8e0224 */
[----:B------:R-:W-:Y:S03]  /*6b40*/  @!UP0 UIMAD UR8, UR10, UR39, UR5 ;  /* 0x000000270a0882a4 */ /* 0x000fe6000f8e0205 */
[----:B------:R-:W-:Y:S02]  /*6b50*/  @!UP0 UMOV UR5, UR9 ;  /* 0x0000000900058c82 */ /* 0x000fe40008000000 */
[----:B------:R-:W-:Y:S02]  /*6b60*/  UIMAD UR37, UR5, UR48, UR6 ;  /* 0x00000030052572a4 */ /* 0x000fe4000f8e0206 */
[----:B------:R-:W-:Y:S11]  /*6b70*/  UIMAD UR36, UR8, UR58, UR4 ;  /* 0x0000003a082472a4 */ /* 0x000ff6000f8e0204 */
[----:B------:R-:W-:Y:S01]  /*6b80*/  @!UPT UIADD3 URZ, UPT, UPT, URZ, URZ, URZ ;  /* 0x000000fffffff290 */ /* 0x000fe2000fffe0ff */
.L_x_90:
[----:B------:R-:W1:Y:S01]  /*6b90*/  LDCU UR16, c[0x0][0x388] ;  /* 0x00007100ff1077ac */ /* 0x000e620008000800 */
[----:B------:R-:W-:Y:S01]  /*6ba0*/  R2UR UR6, R2 ;  /* 0x00000000020672ca */ /* 0x000fe200000e0000 */
[----:B------:R-:W-:Y:S01]  /*6bb0*/  IMAD R2, R22, 0x4, R1 ;  /* 0x0000000416027824 */ /* 0x000fe200078e0201 */
[----:B------:R-:W-:Y:S01]  /*6bc0*/  IABS R0, R0 ;  /* 0x0000000000007213 */ /* 0x000fe20000000000 */
[----:B------:R-:W2:Y:S01]  /*6bd0*/  LDCU UR11, c[0x0][0x38c] ;  /* 0x00007180ff0b77ac */ /* 0x000ea20008000800 */
[----:B------:R-:W-:Y:S01]  /*6be0*/  BSSY.RECONVERGENT B6, `(.L_x_91) ;  /* 0x0000093000067945 */ /* 0x000fe20003800200 */
[----:B------:R-:W-:Y:S02]  /*6bf0*/  USHF.L.U32 UR42, UR28, 0x6, URZ ;  /* 0x000000061c2a7899 */ /* 0x000fe400080006ff */
[----:B------:R-:W5:Y:S01]  /*6c00*/  LDL R2, [R2] ;  /* 0x0000000002027983 */ /* 0x000f620000100800 */
[----:B------:R-:W-:Y:S05]  /*6c10*/  IMAD.MOV R0, RZ, RZ, -R0 ;  /* 0x000000ffff007224 */ /* 0x000fea00078e0a00 */
[----:B------:R-:W3:Y:S10]  /*6c20*/  I2F.RP R3, UR6 ;  /* 0x0000000600037d06 */ /* 0x000ef40008209400 */
[----:B---3--:R-:W3:Y:S01]  /*6c30*/  MUFU.RCP R3, R3 ;  /* 0x0000000300037308 */ /* 0x008ee20000001000 */
[----:B-1----:R-:W-:Y:S02]  /*6c40*/  IMAD.U32 R4, RZ, RZ, UR16 ;  /* 0x00000010ff047e24 */ /* 0x002fe4000f8e00ff */
[----:B---3--:R-:W-:Y:S07]  /*6c50*/  VIADD R3, R3, 0xffffffe ;  /* 0x0ffffffe03037836 */ /* 0x008fee0000000000 */
[----:B------:R-:W1:Y:S02]  /*6c60*/  F2I.FTZ.U32.TRUNC.NTZ R3, R3 ;  /* 0x0000000300037305 */ /* 0x000e64000021f000 */
[----:B-1----:R-:W-:Y:S02]  /*6c70*/  R2UR UR5, R3 ;  /* 0x00000000030572ca */ /* 0x002fe400000e0000 */
[----:B------:R-:W-:Y:S01]  /*6c80*/  IABS R3, R4 ;  /* 0x0000000400037213 */ /* 0x000fe20000000000 */
[----:B------:R-:W-:Y:S03]  /*6c90*/  IMAD.U32 R4, RZ, RZ, UR21 ;  /* 0x00000015ff047e24 */ /* 0x000fe6000f8e00ff */
[----:B------:R-:W-:Y:S02]  /*6ca0*/  R2UR UR7, R3 ;  /* 0x00000000030772ca */ /* 0x000fe400000e0000 */
[----:B------:R-:W-:Y:S04]  /*6cb0*/  IABS R4, R4 ;  /* 0x0000000400047213 */ /* 0x000fe80000000000 */
[----:B------:R-:W-:Y:S01]  /*6cc0*/  R2UR UR9, R4 ;  /* 0x00000000040972ca */ /* 0x000fe200000e0000 */
[----:B------:R-:W-:Y:S01]  /*6cd0*/  UIADD3 UR4, UPT, UPT, URZ, -UR5, URZ ;  /* 0x80000005ff047290 */ /* 0x000fe2000fffe0ff */
[----:B--2---:R-:W-:Y:S03]  /*6ce0*/  IMAD.U32 R4, RZ, RZ, UR11 ;  /* 0x0000000bff047e24 */ /* 0x004fe6000f8e00ff */
[----:B------:R-:W-:Y:S02]  /*6cf0*/  UIMAD UR8, UR4, UR6, URZ ;  /* 0x00000006040872a4 */ /* 0x000fe4000f8e02ff */
[----:B------:R-:W1:Y:S01]  /*6d00*/  I2F.RP R3, UR7 ;  /* 0x0000000700037d06 */ /* 0x000e620008209400 */
[----:B------:R-:W-:Y:S01]  /*6d10*/  UMOV UR4, URZ ;  /* 0x000000ff00047c82 */ /* 0x000fe20008000000 */
[----:B------:R-:W-:Y:S01]  /*6d20*/  IABS R4, R4 ;  /* 0x0000000400047213 */ /* 0x000fe20000000000 */
[----:B------:R-:W-:Y:S02]  /*6d30*/  UIMAD.WIDE.U32 UR4, UR5, UR8, UR4 ;  /* 0x00000008050472a5 */ /* 0x000fe4000f8e0004 */
[----:B------:R-:W-:Y:S05]  /*6d40*/  R2UR UR8, R0 ;  /* 0x00000000000872ca */ /* 0x000fea00000e0000 */
[----:B------:R-:W2:Y:S01]  /*6d50*/  I2F.RP R6, R4 ;  /* 0x0000000400067306 */ /* 0x000ea20000209400 */
[----:B------:R-:W-:Y:S02]  /*6d60*/  UMOV UR4, UR5 ;  /* 0x0000000500047c82 */ /* 0x000fe40008000000 */
[----:B------:R-:W-:Y:S07]  /*6d70*/  UIMAD.WIDE.U32 UR4, UR4, UR9, URZ ;  /* 0x00000009040472a5 */ /* 0x000fee000f8e00ff */
[----:B-1----:R-:W1:Y:S01]  /*6d80*/  MUFU.RCP R0, R3 ;  /* 0x0000000300007308 */ /* 0x002e620000001000 */
[----:B------:R-:W-:Y:S02]  /*6d90*/  UMOV UR43, UR5 ;  /* 0x00000005002b7c82 */ /* 0x000fe40008000000 */
[----:B------:R-:W-:Y:S07]  /*6da0*/  UIMAD UR4, UR43, UR8, UR9 ;  /* 0x000000082b0472a4 */ /* 0x000fee000f8e0209 */
[----:B--2---:R-:W2:Y:S01]  /*6db0*/  MUFU.RCP R6, R6 ;  /* 0x0000000600067308 */ /* 0x004ea20000001000 */
[----:B------:R-:W-:Y:S01]  /*6dc0*/  UISETP.GT.U32.AND UP0, UPT, UR6, UR4, UPT ;  /* 0x000000040600728c */ /* 0x000fe2000bf04070 */
[----:B-1----:R-:W-:Y:S10]  /*6dd0*/  VIADD R0, R0, 0xffffffe ;  /* 0x0ffffffe00007836 */ /* 0x002ff40000000000 */
[----:B------:R-:W-:Y:S02]  /*6de0*/  @!UP0 UIADD3 UR4, UPT, UPT, UR4, -UR6, URZ ;  /* 0x8000000604048290 */ /* 0x000fe4000fffe0ff */
[----:B------:R-:W-:Y:S01]  /*6df0*/  @!UP0 UIADD3 UR43, UPT, UPT, UR43, 0x1, URZ ;  /* 0x000000012b2b8890 */ /* 0x000fe2000fffe0ff */
[----:B------:R-:W1:Y:S01]  /*6e00*/  F2I.FTZ.U32.TRUNC.NTZ R0, R0 ;  /* 0x0000000000007305 */ /* 0x000e62000021f000 */
[----:B------:R-:W-:Y:S01]  /*6e10*/  UISETP.GE.U32.AND UP2, UPT, UR4, UR6, UPT ;  /* 0x000000060400728c */ /* 0x000fe2000bf46070 */
[----:B--2---:R-:W-:Y:S01]  /*6e20*/  IADD3 R6, PT, PT, R6, 0xffffffe, RZ ;  /* 0x0ffffffe06067810 */ /* 0x004fe20007ffe0ff */
[----:B------:R-:W-:Y:S02]  /*6e30*/  ULOP3.LUT UR4, UR21, UR53, URZ, 0x3c, !UPT ;  /* 0x0000003515047292 */ /* 0x000fe4000f8e3cff */
[----:B------:R-:W-:Y:S02]  /*6e40*/  UISETP.NE.AND UP0, UPT, UR53, URZ, UPT ;  /* 0x000000ff3500728c */ /* 0x000fe4000bf05270 */
[----:B------:R-:W-:Y:S03]  /*6e50*/  UISETP.GE.AND UP1, UPT, UR4, URZ, UPT ;  /* 0x000000ff0400728c */ /* 0x000fe6000bf26270 */
[----:B------:R-:W2:Y:S02]  /*6e60*/  F2I.FTZ.U32.TRUNC.NTZ R7, R6 ;  /* 0x0000000600077305 */ /* 0x000ea4000021f000 */
[----:B------:R-:W-:Y:S01]  /*6e70*/  @UP2 UIADD3 UR43, UPT, UPT, UR43, 0x1, URZ ;  /* 0x000000012b2b2890 */ /* 0x000fe2000fffe0ff */
[----:B-1----:R-:W-:Y:S05]  /*6e80*/  R2UR UR5, R0 ;  /* 0x00000000000572ca */ /* 0x002fea00000e0000 */
[----:B------:R-:W-:Y:S02]  /*6e90*/  @!UP1 UIADD3 UR43, UPT, UPT, -UR43, URZ, URZ ;  /* 0x000000ff2b2b9290 */ /* 0x000fe4000fffe1ff */
[----:B------:R-:W-:Y:S01]  /*6ea0*/  @!UP0 ULOP3.LUT UR43, URZ, UR53, URZ, 0x33, !UPT ;  /* 0x00000035ff2b8292 */ /* 0x000fe2000f8e33ff */
[--C-:B--2---:R-:W-:Y:S02]  /*6eb0*/  IMAD.MOV R3, RZ, RZ, -R7.reuse ;  /* 0x000000ffff037224 */ /* 0x104fe400078e0a07 */
[----:B------:R-:W-:Y:S03]  /*6ec0*/  IMAD.MOV.U32 R6, RZ, RZ, RZ ;  /* 0x000000ffff067224 */ /* 0x000fe600078e00ff */
[----:B------:R-:W-:Y:S01]  /*6ed0*/  IMAD.U32 R0, RZ, RZ, UR43 ;  /* 0x0000002bff007e24 */ /* 0x000fe2000f8e00ff */
[----:B------:R-:W-:Y:S01]  /*6ee0*/  UIADD3 UR4, UPT, UPT, URZ, -UR5, URZ ;  /* 0x80000005ff047290 */ /* 0x000fe2000fffe0ff */
[----:B------:R-:W-:Y:S03]  /*6ef0*/  IMAD R3, R3, R4, RZ ;  /* 0x0000000403037224 */ /* 0x000fe600078e02ff */
[----:B------:R-:W-:Y:S01]  /*6f00*/  UIMAD UR6, UR4, UR7, URZ ;  /* 0x00000007040672a4 */ /* 0x000fe2000f8e02ff */
[----:B------:R-:W-:Y:S01]  /*6f10*/  IABS R0, R0 ;  /* 0x0000000000007213 */ /* 0x000fe20000000000 */
[----:B------:R-:W-:Y:S01]  /*6f20*/  IMAD.HI.U32 R7, R7, R3, R6 ;  /* 0x0000000307077227 */ /* 0x000fe200078e0006 */
[----:B------:R-:W-:Y:S02]  /*6f30*/  UMOV UR4, URZ ;  /* 0x000000ff00047c82 */ /* 0x000fe40008000000 */
[----:B------:R-:W-:Y:S01]  /*6f40*/  UIMAD.WIDE.U32 UR4, UR5, UR6, UR4 ;  /* 0x00000006050472a5 */ /* 0x000fe2000f8e0004 */
[----:B------:R-:W-:Y:S06]  /*6f50*/  R2UR UR8, R0 ;  /* 0x00000000000872ca */ /* 0x000fec00000e0000 */
[----:B------:R-:W-:Y:S07]  /*6f60*/  UMOV UR4, UR5 ;  /* 0x0000000500047c82 */ /* 0x000fee0008000000 */
        /* <DEDUP_REMOVED lines=8> */
[----:B------:R-:W-:Y:S04]  /*6ff0*/  ULOP3.LUT UR4, UR43, UR16, URZ, 0x3c, !UPT ;  /* 0x000000102b047292 */ /* 0x000fe8000f8e3cff */
[----:B------:R-:W-:Y:S05]  /*7000*/  UISETP.GE.AND UP0, UPT, UR4, URZ, UPT ;  /* 0x000000ff0400728c */ /* 0x000fea000bf06270 */
[----:B------:R-:W-:Y:S02]  /*7010*/  @UP1 UIADD3 UR44, UPT, UPT, UR44, 0x1, URZ ;  /* 0x000000012c2c1890 */ /* 0x000fe4000fffe0ff */
[----:B------:R-:W-:Y:S04]  /*7020*/  UISETP.NE.AND UP1, UPT, UR16, URZ, UPT ;  /* 0x000000ff1000728c */ /* 0x000fe8000bf25270 */
[----:B------:R-:W-:Y:S07]  /*7030*/  @!UP0 UIADD3 UR44, UPT, UPT, -UR44, URZ, URZ ;  /* 0x000000ff2c2c8290 */ /* 0x000fee000fffe1ff */
[----:B------:R-:W-:Y:S02]  /*7040*/  @!UP1 ULOP3.LUT UR44, URZ, UR16, URZ, 0x33, !UPT ;  /* 0x00000010ff2c9292 */ /* 0x000fe4000f8e33ff */
[----:B------:R-:W-:Y:S04]  /*7050*/  UISETP.NE.AND UP1, UPT, UR38, 0x1, UPT ;  /* 0x000000012600788c */ /* 0x000fe8000bf25270 */
[----:B------:R-:W-:Y:S05]  /*7060*/  IMAD.U32 R0, RZ, RZ, UR44 ;  /* 0x0000002cff007e24 */ /* 0x000fea000f8e00ff */
[----:B------:R-:W-:Y:S02]  /*7070*/  IABS R0, R0 ;  /* 0x0000000000007213 */ /* 0x000fe40000000000 */
[----:B------:R-:W1:Y:S03]  /*7080*/  @!UP1 LDCU.128 UR12, c[0x0][0xc10] ;  /* 0x00018200ff0c97ac */ /* 0x000e660008000c00 */
[----:B------:R-:W-:Y:S04]  /*7090*/  IMAD.HI.U32 R7, R7, R0, RZ ;  /* 0x0000000007077227 */ /* 0x000fe800078e00ff */
[----:B------:R-:W-:Y:S01]  /*70a0*/  IMAD.MOV R3, RZ, RZ, -R7 ;  /* 0x000000ffff037224 */ /* 0x000fe200078e0a07 */
[----:B------:R-:W2:Y:S03]  /*70b0*/  @!UP1 LDCU UR10, c[0x0][0xc20] ;  /* 0x00018400ff0a97ac */ /* 0x000ea60008000800 */
[C---:B------:R-:W-:Y:S01]  /*70c0*/  IMAD R0, R4.reuse, R3, R0 ;  /* 0x0000000304007224 */ /* 0x040fe200078e0200 */
[----:B------:R-:W3:Y:S04]  /*70d0*/  @!UP1 LDCU UR5, c[0x0][0xc0c] ;  /* 0x00018180ff0597ac */ /* 0x000ee80008000800 */
[----:B------:R-:W-:Y:S01]  /*70e0*/  ISETP.GT.U32.AND P1, PT, R4, R0, PT ;  /* 0x000000000400720c */ /* 0x000fe20003f24070 */
[----:B-1----:R-:W-:Y:S02]  /*70f0*/  UIMAD.WIDE.U32 UR6, UR36, UR15, URZ ;  /* 0x0000000f240672a5 */ /* 0x002fe4000f8e00ff */
[----:B------:R-:W-:Y:S02]  /*7100*/  UIMAD.WIDE.U32 UR8, UR37, UR12, URZ ;  /* 0x0000000c250872a5 */ /* 0x000fe4000f8e00ff */
[----:B------:R-:W-:Y:S02]  /*7110*/  @!UP1 UISETP.NE.AND UP0, UPT, UR14, 0x1, UPT ;  /* 0x000000010e00988c */ /* 0x000fe4000bf05270 */
[----:B------:R-:W-:Y:S01]  /*7120*/  ULOP3.LUT UR8, UR44, UR11, URZ, 0x3c, !UPT ;  /* 0x0000000b2c087292 */ /* 0x000fe2000f8e3cff */
[----:B------:R-:W-:Y:S02]  /*7130*/  @!UP1 UMOV UR6, UR7 ;  /* 0x0000000700069c82 */ /* 0x000fe40008000000 */
[----:B------:R-:W-:Y:S01]  /*7140*/  @!UP1 UMOV UR4, UR9 ;  /* 0x0000000900049c82 */ /* 0x000fe20008000000 */
[----:B--2---:R-:W-:Y:S02]  /*7150*/  @!UP1 USHF.R.U32.HI UR6, URZ, UR10, UR6 ;  /* 0x0000000aff069299 */ /* 0x004fe40008011606 */
[-C--:B------:R-:W-:Y:S01]  /*7160*/  @!P1 IADD3 R0, PT, PT, R0, -R4.reuse, RZ ;  /* 0x8000000400009210 */ /* 0x080fe20007ffe0ff */
[----:B---3--:R-:W-:Y:S01]  /*7170*/  @!UP1 UISETP.NE.AND UP2, UPT, UR5, 0x1, UPT ;  /* 0x000000010500988c */ /* 0x008fe2000bf45270 */
[----:B------:R-:W-:Y:S01]  /*7180*/  @!P1 VIADD R7, R7, 0x1 ;  /* 0x0000000107079836 */ /* 0x000fe20000000000 */
[----:B------:R-:W-:Y:S01]  /*7190*/  @!UP1 USHF.R.U32.HI UR4, URZ, UR13, UR4 ;  /* 0x0000000dff049299 */ /* 0x000fe20008011604 */
[----:B------:R-:W-:Y:S01]  /*71a0*/  ISETP.GE.U32.AND P2, PT, R0, R4, PT ;  /* 0x000000040000720c */ /* 0x000fe20003f46070 */
[----:B------:R-:W-:Y:S01]  /*71b0*/  @!UP1 USEL UR6, UR36, UR6, !UP0 ;  /* 0x0000000624069287 */ /* 0x000fe2000c000000 */
[----:B------:R-:W-:Y:S01]  /*71c0*/  @P0 SHF.R.U32.HI R0, RZ, 0x10, R45 ;  /* 0x00000010ff000819 */ /* 0x000fe2000001162d */
[----:B------:R-:W-:Y:S02]  /*71d0*/  @!UP1 USEL UR7, UR37, UR4, !UP2 ;  /* 0x0000000425079287 */ /* 0x000fe4000d000000 */
[----:B------:R-:W-:Y:S01]  /*71e0*/  UISETP.GE.AND UP0, UPT, UR8, URZ, UPT ;  /* 0x000000ff0800728c */ /* 0x000fe2000bf06270 */
[----:B------:R-:W-:Y:S01]  /*71f0*/  @P0 R2UR UR63, R0 ;  /* 0x00000000003f02ca */ /* 0x000fe200000e0000 */
[----:B------:R-:W-:Y:S01]  /*7200*/  UISETP.NE.AND UP2, UPT, UR11, URZ, UPT ;  /* 0x000000ff0b00728c */ /* 0x000fe2000bf45270 */
[----:B------:R-:W-:Y:S01]  /*7210*/  LOP3.LUT P0, RZ, R60, 0x1b0, RZ, 0xc0, !PT ;  /* 0x000001b03cff7812 */ /* 0x000fe2000780c0ff */
[----:B------:R-:W-:Y:S02]  /*7220*/  @!UP1 UIADD3 UR4, UPT, UPT, -UR7, UR6, URZ ;  /* 0x0000000607049290 */ /* 0x000fe4000fffe1ff */
[----:B------:R-:W-:Y:S02]  /*7230*/  @!UP1 UIADD3 UR6, UPT, UPT, UR7, -UR6, URZ ;  /* 0x8000000607069290 */ /* 0x000fe4000fffe0ff */
[----:B------:R-:W-:Y:S01]  /*7240*/  UIADD3 UR7, UPT, UPT, -UR43, URZ, URZ ;  /* 0x000000ff2b077290 */ /* 0x000fe2000fffe1ff */
[----:B------:R-:W-:Y:S01]  /*7250*/  @P2 VIADD R7, R7, 0x1 ;  /* 0x0000000107072836 */ /* 0x000fe20000000000 */
[----:B------:R-:W-:Y:S02]  /*7260*/  @!UP1 UIMAD UR37, UR4, UR5, UR37 ;  /* 0x00000005042592a4 */ /* 0x000fe4000f8e0225 */
[----:B------:R-:W-:Y:S02]  /*7270*/  UIMAD UR4, UR53, UR7, UR21 ;  /* 0x00000007350472a4 */ /* 0x000fe4000f8e0215 */
[----:B------:R-:W-:Y:S01]  /*7280*/  @!UP1 UIMAD UR36, UR6, UR14, UR36 ;  /* 0x0000000e062492a4 */ /* 0x000fe2000f8e0224 */
[----:B------:R-:W-:Y:S01]  /*7290*/  R2UR UR45, R7 ;  /* 0x00000000072d72ca */ /* 0x000fe200000e0000 */
[----:B------:R-:W-:Y:S02]  /*72a0*/  USHF.L.U32 UR52, UR4, 0x7, URZ ;  /* 0x0000000704347899 */ /* 0x000fe400080006ff */
[----:B------:R-:W-:Y:S04]  /*72b0*/  UIADD3 UR4, UPT, UPT, -UR44, URZ, URZ ;  /* 0x000000ff2c047290 */ /* 0x000fe8000fffe1ff */
[----:B------:R-:W-:Y:S06]  /*72c0*/  UIMAD UR43, UR16, UR4, UR43 ;  /* 0x00000004102b72a4 */ /* 0x000fec000f8e022b */
[----:B------:R-:W-:Y:S02]  /*72d0*/  @!UP0 UIADD3 UR45, UPT, UPT, -UR45, URZ, URZ ;  /* 0x000000ff2d2d8290 */ /* 0x000fe4000fffe1ff */
[----:B------:R-:W-:Y:S04]  /*72e0*/  @!UP2 ULOP3.LUT UR45, URZ, UR11, URZ, 0x33, !UPT ;  /* 0x0000000bff2da292 */ /* 0x000fe8000f8e33ff */
[----:B------:R-:W-:Y:S04]  /*72f0*/  UIADD3 UR5, UPT, UPT, -UR45, URZ, URZ ;  /* 0x000000ff2d057290 */ /* 0x000fe8000fffe1ff */
[----:B------:R-:W-:Y:S01]  /*7300*/  UIMAD UR44, UR11, UR5, UR44 ;  /* 0x000000050b2c72a4 */ /* 0x000fe2000f8e022c */
[----:B------:R-:W-:Y:S11]  /*7310*/  @!P0 BRA `(.L_x_92) ;  /* 0x00000000007c8947 */ /* 0x000ff60003800000 */
[----:B------:R-:W1:Y:S01]  /*7320*/  LDCU.64 UR8, c[0x4][0x80] ;  /* 0x01001000ff0877ac */ /* 0x000e620008000a00 */
[----:B------:R-:W-:Y:S01]  /*7330*/  MOV R16, 0x0 ;  /* 0x0000000000107802 */ /* 0x000fe20000000f00 */
[----:B------:R-:W-:Y:S02]  /*7340*/  HFMA2 R12, -RZ, RZ, 0, 5.9604644775390625e-08 ;  /* 0x00000001ff0c7431 */ /* 0x000fe400000001ff */
[----:B------:R-:W-:Y:S01]  /*7350*/  IMAD.MOV.U32 R8, RZ, RZ, 0x70 ;  /* 0x00000070ff087424 */ /* 0x000fe200078e00ff */
[----:B------:R2:W3:Y:S01]  /*7360*/  LDC.64 R14, c[0x4][R16] ;  /* 0x01000000100e7b82 */ /* 0x0004e20000000a00 */
[----:B------:R-:W4:Y:S01]  /*7370*/  LDCU.64 UR6, c[0x4][0x88] ;  /* 0x01001100ff0677ac */ /* 0x000f220008000a00 */
[----:B------:R-:W-:Y:S01]  /*7380*/  IMAD.MOV.U32 R13, RZ, RZ, RZ ;  /* 0x000000ffff0d7224 */ /* 0x000fe200078e00ff */
[----:B------:R-:W2:Y:S01]  /*7390*/  LDCU.64 UR4, c[0x4][0x8] ;  /* 0x01000100ff0477ac */ /* 0x000ea20008000a00 */
[----:B-1----:R-:W-:Y:S01]  /*73a0*/  MOV R5, UR9 ;  /* 0x0000000900057c02 */ /* 0x002fe20008000f00 */
[----:B------:R-:W-:Y:S01]  /*73b0*/  IMAD.U32 R4, RZ, RZ, UR8 ;  /* 0x00000008ff047e24 */ /* 0x000fe2000f8e00ff */
[----:B----4-:R-:W-:Y:S01]  /*73c0*/  MOV R7, UR7 ;  /* 0x0000000700077c02 */ /* 0x010fe20008000f00 */
[----:B------:R-:W-:Y:S01]  /*73d0*/  IMAD.U32 R6, RZ, RZ, UR6 ;  /* 0x00000006ff067e24 */ /* 0x000fe2000f8e00ff */
[----:B--2---:R-:W-:Y:S01]  /*73e0*/  MOV R11, UR5 ;  /* 0x00000005000b7c02 */ /* 0x004fe20008000f00 */
[----:B------:R-:W-:Y:S02]  /*73f0*/  IMAD.U32 R10, RZ, RZ, UR4 ;  /* 0x00000004ff0a7e24 */ /* 0x000fe4000f8e00ff */
[----:B------:R-:W-:Y:S07]  /*7400*/  LEPC R20, `(.L_x_93) ;  /* 0x000000001014794e */ /* 0x000fee0000000000 */
[----:B---3-5:R-:W-:Y:S05]  /*7410*/  CALL.ABS.NOINC R14 ;  /* 0x000000000e007343 */ /* 0x028fea0003c00000 */
.L_x_93:
[----:B------:R-:W1:Y:S01]  /*7420*/  LDCU.64 UR8, c[0x4][0x80] ;  /* 0x01001000ff0877ac */ /* 0x000e620008000a00 */
[----:B------:R-:W2:Y:S01]  /*7430*/  LDC.64 R16, c[0x4][R16] ;  /* 0x0100000010107b82 */ /* 0x000ea20000000a00 */
[----:B------:R-:W-:Y:S02]  /*7440*/  HFMA2 R12, -RZ, RZ, 0, 5.9604644775390625e-08 ;  /* 0x00000001ff0c7431 */ /* 0x000fe400000001ff */
[----:B------:R-:W-:Y:S02]  /*7450*/  IMAD.MOV.U32 R8, RZ, RZ, 0x70 ;  /* 0x00000070ff087424 */ /* 0x000fe400078e00ff */
[----:B------:R-:W-:Y:S01]  /*7460*/  IMAD.MOV.U32 R13, RZ, RZ, RZ ;  /* 0x000000ffff0d7224 */ /* 0x000fe200078e00ff */
[----:B------:R-:W3:Y:S01]  /*7470*/  LDCU.64 UR6, c[0x4][0x88] ;  /* 0x01001100ff0677ac */ /* 0x000ee20008000a00 */
[----:B------:R-:W4:Y:S01]  /*7480*/  LDCU.64 UR4, c[0x4][0x8] ;  /* 0x01000100ff0477ac */ /* 0x000f220008000a00 */
[----:B-1----:R-:W-:Y:S02]  /*7490*/  MOV R4, UR8 ;  /* 0x0000000800047c02 */ /* 0x002fe40008000f00 */
[----:B------:R-:W-:Y:S02]  /*74a0*/  MOV R5, UR9 ;  /* 0x0000000900057c02 */ /* 0x000fe40008000f00 */
[----:B---3--:R-:W-:Y:S01]  /*74b0*/  MOV R7, UR7 ;  /* 0x0000000700077c02 */ /* 0x008fe20008000f00 */
[----:B------:R-:W-:Y:S01]  /*74c0*/  IMAD.U32 R6, RZ, RZ, UR6 ;  /* 0x00000006ff067e24 */ /* 0x000fe2000f8e00ff */
[----:B----4-:R-:W-:Y:S01]  /*74d0*/  MOV R11, UR5 ;  /* 0x00000005000b7c02 */ /* 0x010fe20008000f00 */
[----:B------:R-:W-:Y:S02]  /*74e0*/  IMAD.U32 R10, RZ, RZ, UR4 ;  /* 0x00000004ff0a7e24 */ /* 0x000fe4000f8e00ff */
[----:B------:R-:W-:Y:S07]  /*74f0*/  LEPC R20, `(.L_x_92) ;  /* 0x000000001014794e */ /* 0x000fee0000000000 */
[----:B--2---:R-:W-:Y:S05]  /*7500*/  CALL.ABS.NOINC R16 ;  /* 0x0000000010007343 */ /* 0x004fea0003c00000 */
.L_x_92:
[----:B------:R-:W-:Y:S05]  /*7510*/  BSYNC.RECONVERGENT B6 ;  /* 0x0000000000067941 */ /* 0x000fea0003800200 */
.L_x_91:
[----:B------:R-:W-:Y:S02]  /*7520*/  R2UR UR6, R59 ;  /* 0x000000003b0672ca */ /* 0x000fe400000e0000 */
[----:B------:R-:W-:Y:S02]  /*7530*/  R2UR UR5, R58 ;  /* 0x000000003a0572ca */ /* 0x000fe400000e0000 */
[----:B------:R-:W-:Y:S02]  /*7540*/  R2UR UR4, R57 ;  /* 0x00000000390472ca */ /* 0x000fe400000e0000 */
[----:B------:R-:W-:Y:S02]  /*7550*/  ISETP.NE.U32.AND P3, PT, R42, RZ, PT ;  /* 0x000000ff2a00720c */ /* 0x000fe40003f65070 */
[----:B------:R-:W-:Y:S02]  /*7560*/  ISETP.NE.U32.AND P2, PT, RZ, UR60, PT ;  /* 0x0000003cff007c0c */ /* 0x000fe4000bf45070 */
[----:B------:R-:W-:Y:S02]  /*7570*/  ISETP.NE.AND.EX P3, PT, R43, RZ, PT, P3 ;  /* 0x000000ff2b00720c */ /* 0x000fe40003f65330 */
[----:B------:R-:W-:Y:S01]  /*7580*/  ISETP.NE.AND.EX P2, PT, RZ, UR61, PT, P2 ;  /* 0x0000003dff007c0c */ /* 0x000fe2000bf45320 */
[----:B------:R-:W-:Y:S02]  /*7590*/  UISETP.NE.AND UP2, UPT, UR6, URZ, UPT ;  /* 0x000000ff0600728c */ /* 0x000fe4000bf45270 */
[----:B------:R-:W-:Y:S04]  /*75a0*/  UISETP.NE.U32.AND UP0, UPT, UR5, URZ, UPT ;  /* 0x000000ff0500728c */ /* 0x000fe8000bf05070 */
[----:B------:R-:W-:Y:S01]  /*75b0*/  UISETP.NE.AND.EX UP1, UPT, UR4, URZ, UPT, UP0 ;  /* 0x000000ff0400728c */ /* 0x000fe2000bf25300 */
[----:B------:R-:W-:Y:S01]  /*75c0*/  PLOP3.LUT P4, PT, PT, PT, UP2, 0x80, 0x8 ;  /* 0x000000000008781c */ /* 0x000fe20003f8f028 */
[----:B------:R-:W-:Y:S03]  /*75d0*/  UPLOP3.LUT UP0, UPT, UPT, UPT, UPT, 0x40, 0x4 ;  /* 0x000000000004789c */ /* 0x000fe60003f0e870 */
[----:B------:R-:W-:Y:S01]  /*75e0*/  P2R R64, PR, RZ, 0x10 ;  /* 0x00000010ff407803 */ /* 0x000fe20000000000 */
[----:B------:R-:W-:Y:S06]  /*75f0*/  @UP2 UPLOP3.LUT UP0, UPT, UPT, UPT, UP1, 0x80, 0x8 ;  /* 0x000000000008289c */ /* 0x000fec0003f0f010 */
[----:B------:R-:W-:Y:S01]  /*7600*/  PLOP3.LUT P0, PT, PT, PT, UP0, 0x80, 0x8 ;  /* 0x000000000008781c */ /* 0x000fe20003f0f008 */
[----:B------:R-:W-:Y:S01]  /*7610*/  @!UPT UIADD3 URZ, UPT, UPT, URZ, URZ, URZ ;  /* 0x000000fffffff290 */ /* 0x000fe2000fffe0ff */
[----:B------:R-:W-:Y:S11]  /*7620*/  BRA.U !UP1, `(.L_x_94) ;  /* 0x0000000109407547 */ /* 0x000ff6000b800000 */
[----:B------:R-:W-:Y:S01]  /*7630*/  UISETP.NE.U32.AND UP0, UPT, UR60, URZ, UPT ;  /* 0x000000ff3c00728c */ /* 0x000fe2000bf05070 */
[----:B------:R-:W-:Y:S01]  /*7640*/  R2UR UR6, R58 ;  /* 0x000000003a0672ca */ /* 0x000fe200000e0000 */
[----:B------:R-:W1:Y:S01]  /*7650*/  LDCU.64 UR8, c[0x0][0x358] ;  /* 0x00006b00ff0877ac */ /* 0x000e620008000a00 */
[----:B------:R-:W-:Y:S02]  /*7660*/  HFMA2 R55, -RZ, RZ, 0, 5.9604644775390625e-08 ;  /* 0x00000001ff377431 */ /* 0x000fe400000001ff */
[----:B------:R-:W-:Y:S01]  /*7670*/  IMAD.MOV.U32 R0, RZ, RZ, 0x1 ;  /* 0x00000001ff007424 */ /* 0x000fe200078e00ff */
[----:B------:R-:W-:Y:S06]  /*7680*/  UISETP.NE.AND.EX UP0, UPT, UR61, URZ, UPT, UP0 ;  /* 0x000000ff3d00728c */ /* 0x000fec000bf05300 */
[----:B------:R-:W-:Y:S05]  /*7690*/  PLOP3.LUT P1, PT, PT, PT, UP0, 0x80, 0x8 ;  /* 0x000000000008781c */ /* 0x000fea0003f2f008 */
[----:B------:R-:W2:Y:S01]  /*76a0*/  @UP0 LDCU.64 UR4, c[0x0][0x988] ;  /* 0x00013100ff0407ac */ /* 0x000ea20008000a00 */
[----:B------:R-:W-:Y:S07]  /*76b0*/  @UP0 UIMAD UR6, UR50, UR6, URZ ;  /* 0x00000006320602a4 */ /* 0x000fee000f8e02ff */
[----:B------:R-:W-:Y:S01]  /*76c0*/  @!P1 PRMT R55, R0, 0x7610, R55 ;  /* 0x0000761000379816 */ /* 0x000fe20000000037 */
[----:B--2---:R-:W-:Y:S06]  /*76d0*/  @UP0 UIMAD.WIDE UR4, UR6, 0x4, UR4 ;  /* 0x00000004060408a5 */ /* 0x004fec000f8e0204 */
[----:B------:R-:W-:Y:S02]  /*76e0*/  IMAD.U32 R4, RZ, RZ, UR4 ;  /* 0x00000004ff047e24 */ /* 0x000fe4000f8e00ff */
[----:B------:R-:W-:Y:S03]  /*76f0*/  IMAD.U32 R5, RZ, RZ, UR5 ;  /* 0x00000005ff057e24 */ /* 0x000fe6000f8e00ff */
[----:B------:R-:W2:Y:S02]  /*7700*/  @!UP0 LDCU UR4, c[0x0][0x980] ;  /* 0x00013000ff0487ac */ /* 0x000ea40008000800 */
[----:B-1---5:R1:W5:Y:S02]  /*7710*/  @P1 LDG.E R27, desc[UR8][R4.64] ;  /* 0x00000008041b1981 */ /* 0x022364000c1e1900 */
[----:B-12---:R-:W-:Y:S02]  /*7720*/  @!P1 MOV R27, UR4 ;  /* 0x00000004001b9c02 */ /* 0x006fe40008000f00 */
.L_x_94:
[----:B------:R-:W-:Y:S05]  /*7730*/  @!P3 BRA `(.L_x_95) ;  /* 0x000000000024b947 */ /* 0x000fea0003800000 */
[----:B------:R-:W-:Y:S01]  /*7740*/  ISETP.NE.U32.AND P1, PT, R40, RZ, PT ;  /* 0x000000ff2800720c */ /* 0x000fe20003f25070 */
[----:B------:R-:W1:Y:S03]  /*7750*/  LDCU.64 UR4, c[0x0][0x358] ;  /* 0x00006b00ff0477ac */ /* 0x000e660008000a00 */
[----:B------:R-:W-:Y:S11]  /*7760*/  ISETP.NE.AND.EX P1, PT, R41, RZ, PT, P1 ;  /* 0x000000ff2900720c */ /* 0x000ff60003f25310 */
[----:B------:R-:W-:Y:S02]  /*7770*/  @!UPT UIADD3 URZ, UPT, UPT, URZ, URZ, URZ ;  /* 0x000000fffffff290 */ /* 0x000fe4000fffe0ff */
[----:B------:R-:W2:Y:S01]  /*7780*/  @P1 LDC.64 R4, c[0x0][0x9a8] ;  /* 0x00026a00ff041b82 */ /* 0x000ea20000000a00 */
[----:B------:R-:W-:Y:S04]  /*7790*/  @P1 IMAD R0, R42, UR50, RZ ;  /* 0x000000322a001c24 */ /* 0x000fe8000f8e02ff */
[----:B--2---:R-:W-:Y:S05]  /*77a0*/  @P1 IMAD.WIDE R4, R0, 0x4, R4 ;  /* 0x0000000400041825 */ /* 0x004fea00078e0204 */
[----:B-1---5:R1:W5:Y:S02]  /*77b0*/  @P1 LDG.E R24, desc[UR4][R4.64] ;  /* 0x0000000404181981 */ /* 0x022364000c1e1900 */
[----:B-1----:R-:W2:Y:S02]  /*77c0*/  @!P1 LDC R24, c[0x0][0x9a0] ;  /* 0x00026800ff189b82 */ /* 0x002ea40000000800 */
.L_x_95:
[----:B-----5:R-:W-:Y:S01]  /*77d0*/  FSETP.NEU.AND P1, PT, R27, RZ, PT ;  /* 0x000000ff1b00720b */ /* 0x020fe20003f2d000 */
[----:B------:R-:W-:Y:S01]  /*77e0*/  IMAD.SHL.U32 R69, R53, 0x2, RZ ;  /* 0x0000000235457824 */ /* 0x000fe200078e00ff */
[----:B------:R-:W-:Y:S01]  /*77f0*/  SEL R3, RZ, 0xffffffff, P2 ;  /* 0xffffffffff037807 */ /* 0x000fe20001000000 */
[----:B------:R-:W-:Y:S01]  /*7800*/  BSSY B1, `(.L_x_96) ;  /* 0x000002c000017945 */ /* 0x000fe20003800000 */
[----:B------:R-:W-:Y:S01]  /*7810*/  @P4 LOP3.LUT P2, RZ, R55, 0xff, RZ, 0xc0, !PT ;  /* 0x000000ff37ff4812 */ /* 0x000fe2000784c0ff */
[----:B------:R-:W-:Y:S01]  /*7820*/  VIADD R66, R69, UR49 ;  /* 0x0000003145427c36 */ /* 0x000fe20008000000 */
[----:B------:R-:W-:Y:S01]  /*7830*/  @P4 SEL R63, RZ, 0xffffffff, P1 ;  /* 0xffffffffff3f4807 */ /* 0x000fe20000800000 */
[----:B------:R-:W-:Y:S01]  /*7840*/  IMAD.MOV.U32 R70, RZ, RZ, 0x1 ;  /* 0x00000001ff467424 */ /* 0x000fe200078e00ff */
[----:B------:R-:W-:Y:S01]  /*7850*/  LOP3.LUT R52, R52, 0x1, RZ, 0x3c, !PT ;  /* 0x0000000134347812 */ /* 0x000fe200078e3cff */
[----:B------:R-:W-:Y:S01]  /*7860*/  IMAD.IADD R25, R23, 0x1, R2 ;  /* 0x0000000117197824 */ /* 0x000fe200078e0202 */
[----:B------:R-:W-:Y:S01]  /*7870*/  @P0 SEL R63, R3, R63, !P2 ;  /* 0x0000003f033f0207 */ /* 0x000fe20005000000 */
[----:B------:R-:W-:Y:S01]  /*7880*/  IMAD.MOV.U32 R68, RZ, RZ, RZ ;  /* 0x000000ffff447224 */ /* 0x000fe200078e00ff */
[----:B------:R-:W-:Y:S02]  /*7890*/  LEA R67, R22, UR49, 0x3 ;  /* 0x0000003116437c11 */ /* 0x000fe4000f8e18ff */
[----:B------:R-:W-:Y:S02]  /*78a0*/  CS2R R38, SRZ ;  /* 0x0000000000267805 */ /* 0x000fe4000001ff00 */
[----:B------:R-:W-:Y:S02]  /*78b0*/  @P4 LOP3.LUT R63, R63, 0x1, RZ, 0xc0, !PT ;  /* 0x000000013f3f4812 */ /* 0x000fe400078ec0ff */
[----:B------:R-:W-:Y:S02]  /*78c0*/  CS2R R36, SRZ ;  /* 0x0000000000247805 */ /* 0x000fe4000001ff00 */
[----:B------:R-:W-:Y:S02]  /*78d0*/  PLOP3.LUT P0, PT, PT, PT, UP1, 0x80, 0x8 ;  /* 0x000000000008781c */ /* 0x000fe40003f0f018 */
[----:B------:R-:W-:Y:S02]  /*78e0*/  CS2R R30, SRZ ;  /* 0x00000000001e7805 */ /* 0x000fe4000001ff00 */
[----:B------:R-:W-:Y:S02]  /*78f0*/  ISETP.NE.U32.OR P5, PT, R63, 0x1, !P4 ;  /* 0x000000013f00780c */ /* 0x000fe400067a5470 */
[----:B------:R-:W-:Y:S02]  /*7900*/  CS2R R28, SRZ ;  /* 0x00000000001c7805 */ /* 0x000fe4000001ff00 */
[----:B------:R-:W-:Y:S01]  /*7910*/  LOP3.LUT P2, R62, R55, 0xff, RZ, 0xc0, !PT ;  /* 0x000000ff373e7812 */ /* 0x000fe2000784c0ff */
[----:B------:R-:W-:Y:S01]  /*7920*/  IMAD.IADD R65, R61, 0x1, R66 ;  /* 0x000000013d417824 */ /* 0x000fe200078e0242 */
[----:B------:R-:W-:Y:S04]  /*7930*/  SEL R71, RZ, 0xffffffff, P1 ;  /* 0xffffffffff477807 */ /* 0x000fe80000800000 */
[----:B------:R-:W-:Y:S03]  /*7940*/  @P0 SEL R71, R3, R71, !P2 ;  /* 0x0000004703470207 */ /* 0x000fe60005000000 */
[----:B------:R-:W-:Y:S02]  /*7950*/  @P5 SHF.L.U32 R0, R52, 0x1f, RZ ;  /* 0x0000001f34005819 */ /* 0x000fe400000006ff */
[----:B------:R-:W-:Y:S02]  /*7960*/  LOP3.LUT R71, R71, 0x1, RZ, 0xc0, !PT ;  /* 0x0000000147477812 */ /* 0x000fe400078ec0ff */
[----:B------:R1:W3:Y:S02]  /*7970*/  @P5 SYNCS.PHASECHK.TRANS64.TRYWAIT P4, [UR49+0x110], R0 ;  /* 0x00011000ff0055a7 */ /* 0x0002e40008081131 */
[----:B-1----:R-:W-:Y:S04]  /*7980*/  SHF.L.U32 R0, R51, 0x1f, RZ ;  /* 0x0000001f33007819 */ /* 0x002fe800000006ff */
[----:B------:R1:W4:Y:S01]  /*7990*/  SYNCS.PHASECHK.TRANS64.TRYWAIT P3, [R67+URZ+0x170], R0 ;  /* 0x00017000430075a7 */ /* 0x00032200080611ff */
[----:B---3--:R-:W-:Y:S01]  /*79a0*/  @P5 SEL R70, RZ, 0x1, !P4 ;  /* 0x00000001ff465807 */ /* 0x008fe20006000000 */
[----:B-1----:R-:W-:Y:S06]  /*79b0*/  @!P5 BRA `(.L_x_97) ;  /* 0x000000000040d947 */ /* 0x002fec0003800000 */
[----:B------:R-:W-:Y:S01]  /*79c0*/  ISETP.NE.AND P1, PT, R70, RZ, PT ;  /* 0x000000ff4600720c */ /* 0x000fe20003f25270 */
[----:B------:R-:W-:Y:S01]  /*79d0*/  BSSY B0, `(.L_x_98) ;  /* 0x000000a000007945 */ /* 0x000fe20003800000 */
[----:B------:R-:W-:Y:S01]  /*79e0*/  ISETP.NE.U32.AND P0, PT, R71, 0x1, PT ;  /* 0x000000014700780c */ /* 0x000fe20003f05070 */
[----:B------:R-:W-:Y:S01]  /*79f0*/  IMAD.MOV.U32 R38, RZ, RZ, RZ ;  /* 0x000000ffff267224 */ /* 0x000fe200078e00ff */
[----:B------:R-:W-:Y:S02]  /*7a00*/  CS2R R30, SRZ ;  /* 0x00000000001e7805 */ /* 0x000fe4000001ff00 */
[----:B------:R-:W-:Y:S02]  /*7a10*/  CS2R R28, SRZ ;  /* 0x00000000001c7805 */ /* 0x000fe4000001ff00 */
[----:B------:R-:W-:Y:S05]  /*7a20*/  CS2R R36, SRZ ;  /* 0x0000000000247805 */ /* 0x000fea000001ff00 */
[----:B------:R-:W-:Y:S05]  /*7a30*/  @P1 BRA `(.L_x_99) ;  /* 0x00000000000c1947 */ /* 0x000fea0003800000 */
[----:B------:R-:W-:Y:S04]  /*7a40*/  SHF.L.U32 R3, R52, 0x1f, RZ ;  /* 0x0000001f34037819 */ /* 0x000fe800000006ff */
[----:B------:R-:W1:Y:S02]  /*7a50*/  SYNCS.PHASECHK.TRANS64.TRYWAIT P1, [UR49+0x110], R3 ;  /* 0x00011003ff0075a7 */ /* 0x000e640008021131 */
[----:B-1----:R-:W-:Y:S05]  /*7a60*/  @!P1 BRA `(.L_x_100) ;  /* 0x0000003000689947 */ /* 0x002fea0003800000 */
.L_x_99:
[----:B------:R-:W-:Y:S05]  /*7a70*/  BSYNC B0 ;  /* 0x0000000000007941 */ /* 0x000fea0003800000 */
.L_x_98:
[----:B------:R-:W-:Y:S05]  /*7a80*/  @P0 WARPSYNC.ALL ;  /* 0x0000000000000948 */ /* 0x000fea0003800000 */
[----:B------:R3:W1:Y:S01]  /*7a90*/  @P0 LDSM.16.M88.4 R28, [R69+UR49+0x200] ;  /* 0x00020031451c083b */ /* 0x0006620008000200 */
[----:B------:R-:W-:Y:S03]  /*7aa0*/  HFMA2 R68, -RZ, RZ, 0, 5.9604644775390625e-08 ;  /* 0x00000001ff447431 */ /* 0x000fe600000001ff */
[----:B------:R3:W1:Y:S02]  /*7ab0*/  @P0 LDSM.16.M88.4 R36, [R65+0x200] ;  /* 0x000200004124083b */ /* 0x0006640000000200 */
.L_x_97:
[----:B------:R-:W-:Y:S05]  /*7ac0*/  BSYNC B1 ;  /* 0x0000000000017941 */ /* 0x000fea0003800000 */
.L_x_96:
[----:B-1----:R-:W-:Y:S04]  /*7ad0*/  SHF.R.U32.HI R2, RZ, 0x15, R25 ;  /* 0x00000015ff027819 */ /* 0x002fe80000011619 */
[----:B------:R-:W-:Y:S01]  /*7ae0*/  LOP3.LUT P0, RZ, R2, 0x3, R56, 0x48, !PT ;  /* 0x0000000302ff7812 */ /* 0x000fe20007804838 */
[----:B------:R-:W-:Y:S01]  /*7af0*/  @!UPT UIADD3 URZ, UPT, UPT, URZ, URZ, URZ ;  /* 0x000000fffffff290 */ /* 0x000fe2000fffe0ff */
[----:B----4-:R-:W-:Y:S11]  /*7b00*/  @P3 BRA `(.L_x_101) ;  /* 0x0000000000083947 */ /* 0x010ff60003800000 */
[----:B------:R-:W1:Y:S02]  /*7b10*/  SYNCS.PHASECHK.TRANS64.TRYWAIT P1, [R67+URZ+0x170], R0 ;  /* 0x00017000430075a7 */ /* 0x000e6400080211ff */
[----:B-1----:R-:W-:Y:S05]  /*7b20*/  @!P1 BRA `(.L_x_102) ;  /* 0x0000003000509947 */ /* 0x002fea0003800000 */
.L_x_101:
[----:B------:R-:W-:Y:S05]  /*7b30*/  @!P0 BRA `(.L_x_103) ;  /* 0x0000000000408947 */ /* 0x000fea0003800000 */
[----:B------:R-:W4:Y:S01]  /*7b40*/  LDCU.64 UR8, c[0x4][0x70] ;  /* 0x01000e00ff0877ac */ /* 0x000f220008000a00 */
[----:B------:R-:W-:Y:S01]  /*7b50*/  MOV R3, 0x0 ;  /* 0x0000000000037802 */ /* 0x000fe20000000f00 */
[----:B------:R-:W-:Y:S02]  /*7b60*/  HFMA2 R12, -RZ, RZ, 0, 5.9604644775390625e-08 ;  /* 0x00000001ff0c7431 */ /* 0x000fe400000001ff */
[----:B------:R-:W-:Y:S02]  /*7b70*/  IMAD.MOV.U32 R8, RZ, RZ, 0x192 ;  /* 0x00000192ff087424 */ /* 0x000fe400078e00ff */
[----:B------:R-:W-:Y:S01]  /*7b80*/  IMAD.MOV.U32 R13, RZ, RZ, RZ ;  /* 0x000000ffff0d7224 */ /* 0x000fe200078e00ff */
[----:B------:R-:W5:Y:S01]  /*7b90*/  LDCU.64 UR6, c[0x4][0x78] ;  /* 0x01000f00ff0677ac */ /* 0x000f620008000a00 */
[----:B------:R-:W1:Y:S01]  /*7ba0*/  LDC.64 R2, c[0x4][R3] ;  /* 0x0100000003027b82 */ /* 0x000e620000000a00 */
[----:B------:R-:W2:Y:S01]  /*7bb0*/  LDCU.64 UR4, c[0x4][0x10] ;  /* 0x01000200ff0477ac */ /* 0x000ea20008000a00 */
[----:B----4-:R-:W-:Y:S01]  /*7bc0*/  MOV R5, UR9 ;  /* 0x0000000900057c02 */ /* 0x010fe20008000f00 */
[----:B------:R-:W-:Y:S01]  /*7bd0*/  IMAD.U32 R4, RZ, RZ, UR8 ;  /* 0x00000008ff047e24 */ /* 0x000fe2000f8e00ff */
[----:B-----5:R-:W-:Y:S01]  /*7be0*/  MOV R7, UR7 ;  /* 0x0000000700077c02 */ /* 0x020fe20008000f00 */
[----:B------:R-:W-:Y:S01]  /*7bf0*/  IMAD.U32 R6, RZ, RZ, UR6 ;  /* 0x00000006ff067e24 */ /* 0x000fe2000f8e00ff */
[----:B--2---:R-:W-:Y:S01]  /*7c00*/  MOV R11, UR5 ;  /* 0x00000005000b7c02 */ /* 0x004fe20008000f00 */
[----:B------:R-:W-:Y:S02]  /*7c10*/  IMAD.U32 R10, RZ, RZ, UR4 ;  /* 0x00000004ff0a7e24 */ /* 0x000fe4000f8e00ff */
[----:B------:R-:W-:Y:S07]  /*7c20*/  LEPC R20, `(.L_x_103) ;  /* 0x000000001014794e */ /* 0x000fee0000000000 */
[----:B-1-3--:R-:W-:Y:S05]  /*7c30*/  CALL.ABS.NOINC R2 ;  /* 0x0000000002007343 */ /* 0x00afea0003c00000 */
.L_x_103:
[C---:B------:R-:W-:Y:S01]  /*7c40*/  SHF.L.U32 R20, R28.reuse, 0x10, RZ ;  /* 0x000000101c147819 */ /* 0x040fe200000006ff */
[----:B------:R-:W-:Y:S05]  /*7c50*/  WARPSYNC.ALL ;  /* 0x0000000000007948 */ /* 0x000fea0003800000 */
[----:B------:R-:W-:Y:S01]  /*7c60*/  R2UR UR4, R25 ;  /* 0x00000000190472ca */ /* 0x000fe200000e0000 */
[----:B------:R-:W-:Y:S01]  /*7c70*/  BSSY.RECONVERGENT B0, `(.L_x_104) ;  /* 0x0000050000007945 */ /* 0x000fe20003800200 */
[----:B------:R-:W-:Y:S02]  /*7c80*/  LOP3.LUT R21, R28, 0xffff0000, RZ, 0xc0, !PT ;  /* 0xffff00001c157812 */ /* 0x000fe400078ec0ff */
[----:B------:R-:W-:Y:S02]  /*7c90*/  SHF.L.U32 R26, R29, 0x10, RZ ;  /* 0x000000101d1a7819 */ /* 0x000fe400000006ff */
[----:B------:R-:W-:Y:S02]  /*7ca0*/  ISETP.NE.AND P1, PT, R54, RZ, PT ;  /* 0x000000ff3600720c */ /* 0x000fe40003f25270 */
[----:B------:R-:W-:Y:S04]  /*7cb0*/  ISETP.NE.AND P6, PT, R64, RZ, PT ;  /* 0x000000ff4000720c */ /* 0x000fe80003fc5270 */
[----:B------:R-:W-:Y:S01]  /*7cc0*/  ISETP.NE.U32.OR P0, PT, R63, 0x1, !P6 ;  /* 0x000000013f00780c */ /* 0x000fe20007705470 */
[----:B------:R-:W1:Y:S02]  /*7cd0*/  LDTM.16dp256bit.x4 R4, tmem[UR4] ;  /* 0x00000004000479ee */ /* 0x000e640008120000 */
[C---:B-12---:R-:W-:Y:S01]  /*7ce0*/  FMUL R0, R24.reuse, R4 ;  /* 0x0000000418007220 */ /* 0x046fe20000400000 */
[C---:B------:R-:W-:Y:S01]  /*7cf0*/  FMUL R4, R24.reuse, R8 ;  /* 0x0000000818047220 */ /* 0x040fe20000400000 */
[C---:B------:R-:W-:Y:S01]  /*7d00*/  FMUL R8, R24.reuse, R12 ;  /* 0x0000000c18087220 */ /* 0x040fe20000400000 */
[C---:B------:R-:W-:Y:S01]  /*7d10*/  FMUL R2, R24.reuse, R5 ;  /* 0x0000000518027220 */ /* 0x040fe20000400000 */
[C---:B------:R-:W-:Y:S01]  /*7d20*/  FMUL R12, R24.reuse, R16 ;  /* 0x00000010180c7220 */ /* 0x040fe20000400000 */
[----:B------:R-:W-:Y:S01]  /*7d30*/  LOP3.LUT R16, R29, 0xffff0000, RZ, 0xc0, !PT ;  /* 0xffff00001d107812 */ /* 0x000fe200078ec0ff */
[C---:B------:R-:W-:Y:S01]  /*7d40*/  FMUL R3, R24.reuse, R6 ;  /* 0x0000000618037220 */ /* 0x040fe20000400000 */
[C---:B------:R-:W-:Y:S01]  /*7d50*/  FMUL R7, R24.reuse, R7 ;  /* 0x0000000718077220 */ /* 0x040fe20000400000 */
[C---:B------:R-:W-:Y:S01]  /*7d60*/  FFMA R0, R27.reuse, R20, R0 ;  /* 0x000000141b007223 */ /* 0x040fe20000000000 */
[C---:B------:R-:W-:Y:S01]  /*7d70*/  FFMA R2, R27.reuse, R21, R2 ;  /* 0x000000151b027223 */ /* 0x040fe20000000002 */
[C---:B------:R-:W-:Y:S01]  /*7d80*/  FMUL R5, R24.reuse, R9 ;  /* 0x0000000918057220 */ /* 0x040fe20000400000 */
[C---:B------:R-:W-:Y:S01]  /*7d90*/  FFMA R3, R27.reuse, R26, R3 ;  /* 0x0000001a1b037223 */ /* 0x040fe20000000003 */
[----:B------:R-:W-:Y:S01]  /*7da0*/  FMUL R9, R24, R13 ;  /* 0x0000000d18097220 */ /* 0x000fe20000400000 */
[----:B------:R-:W-:Y:S01]  /*7db0*/  FFMA R7, R27, R16, R7 ;  /* 0x000000101b077223 */ /* 0x000fe20000000007 */
[----:B------:R-:W-:Y:S01]  /*7dc0*/  LOP3.LUT R16, R30, 0xffff0000, RZ, 0xc0, !PT ;  /* 0xffff00001e107812 */ /* 0x000fe200078ec0ff */
[----:B------:R-:W-:Y:S01]  /*7dd0*/  FMUL R6, R24, R10 ;  /* 0x0000000a18067220 */ /* 0x000fe20000400000 */
[----:B------:R-:W-:Y:S01]  /*7de0*/  F2FP.BF16.F32.PACK_AB R32, R2, R0 ;  /* 0x000000000220723e */ /* 0x000fe200000010ff */
[----:B------:R-:W-:Y:S01]  /*7df0*/  FMUL R13, R24, R17 ;  /* 0x00000011180d7220 */ /* 0x000fe20000400000 */
[----:B------:R-:W-:Y:S01]  /*7e00*/  SHF.L.U32 R17, R30, 0x10, RZ ;  /* 0x000000101e117819 */ /* 0x000fe200000006ff */
[C---:B------:R-:W-:Y:S01]  /*7e10*/  FMUL R10, R24.reuse, R14 ;  /* 0x0000000e180a7220 */ /* 0x040fe20000400000 */
[C---:B------:R-:W-:Y:S01]  /*7e20*/  LOP3.LUT R0, R31.reuse, 0xffff0000, RZ, 0xc0, !PT ;  /* 0xffff00001f007812 */ /* 0x040fe200078ec0ff */
[----:B------:R-:W-:Y:S01]  /*7e30*/  FMUL R14, R24, R18 ;  /* 0x00000012180e7220 */ /* 0x000fe20000400000 */
[----:B------:R-:W-:Y:S01]  /*7e40*/  SHF.L.U32 R18, R31, 0x10, RZ ;  /* 0x000000101f127819 */ /* 0x000fe200000006ff */
[----:B------:R-:W-:Y:S01]  /*7e50*/  FFMA R4, R27, R17, R4 ;  /* 0x000000111b047223 */ /* 0x000fe20000000004 */
[----:B------:R-:W-:Y:S01]  /*7e60*/  F2FP.BF16.F32.PACK_AB R33, R7, R3 ;  /* 0x000000030721723e */ /* 0x000fe200000010ff */
[C---:B------:R-:W-:Y:S01]  /*7e70*/  FFMA R5, R27.reuse, R16, R5 ;  /* 0x000000101b057223 */ /* 0x040fe20000000005 */
[----:B------:R-:W-:Y:S01]  /*7e80*/  SHF.L.U32 R2, R36, 0x10, RZ ;  /* 0x0000001024027819 */ /* 0x000fe200000006ff */
[----:B------:R-:W-:Y:S01]  /*7e90*/  FMUL R11, R24, R11 ;  /* 0x0000000b180b7220 */ /* 0x000fe20000400000 */
[----:B------:R-:W-:Y:S01]  /*7ea0*/  LOP3.LUT R3, R36, 0xffff0000, RZ, 0xc0, !PT ;  /* 0xffff000024037812 */ /* 0x000fe200078ec0ff */
[----:B------:R-:W-:Y:S01]  /*7eb0*/  FFMA R6, R27, R18, R6 ;  /* 0x000000121b067223 */ /* 0x000fe20000000006 */
[----:B------:R-:W-:Y:S01]  /*7ec0*/  SHF.L.U32 R7, R37, 0x10, RZ ;  /* 0x0000001025077819 */ /* 0x000fe200000006ff */
[----:B------:R-:W-:Y:S01]  /*7ed0*/  FFMA R11, R27, R0, R11 ;  /* 0x000000001b0b7223 */ /* 0x000fe2000000000b */
[----:B------:R-:W-:Y:S01]  /*7ee0*/  LOP3.LUT R0, R37, 0xffff0000, RZ, 0xc0, !PT ;  /* 0xffff000025007812 */ /* 0x000fe200078ec0ff */
[C---:B------:R-:W-:Y:S01]  /*7ef0*/  FFMA R8, R27.reuse, R2, R8 ;  /* 0x000000021b087223 */ /* 0x040fe20000000008 */
[C---:B------:R-:W-:Y:S01]  /*7f00*/  FFMA R9, R27.reuse, R3, R9 ;  /* 0x000000031b097223 */ /* 0x040fe20000000009 */
[----:B------:R-:W-:Y:S01]  /*7f10*/  FMUL R15, R24, R15 ;  /* 0x0000000f180f7220 */ /* 0x000fe20000400000 */
[C---:B------:R-:W-:Y:S01]  /*7f20*/  SHF.L.U32 R2, R38.reuse, 0x10, RZ ;  /* 0x0000001026027819 */ /* 0x040fe200000006ff */
[----:B------:R-:W-:Y:S01]  /*7f30*/  FFMA R10, R27, R7, R10 ;  /* 0x000000071b0a7223 */ /* 0x000fe2000000000a */
[----:B------:R-:W-:Y:S01]  /*7f40*/  F2FP.BF16.F32.PACK_AB R34, R5, R4 ;  /* 0x000000040522723e */ /* 0x000fe200000010ff */
[----:B------:R-:W-:Y:S01]  /*7f50*/  FFMA R15, R27, R0, R15 ;  /* 0x000000001b0f7223 */ /* 0x000fe2000000000f */
[----:B------:R-:W-:Y:S01]  /*7f60*/  LOP3.LUT R3, R38, 0xffff0000, RZ, 0xc0, !PT ;  /* 0xffff000026037812 */ /* 0x000fe200078ec0ff */
[----:B------:R-:W-:Y:S01]  /*7f70*/  FMUL R19, R24, R19 ;  /* 0x0000001318137220 */ /* 0x000fe20000400000 */
[----:B------:R-:W-:Y:S01]  /*7f80*/  SHF.L.U32 R4, R39, 0x10, RZ ;  /* 0x0000001027047819 */ /* 0x000fe200000006ff */
[----:B------:R-:W-:Y:S01]  /*7f90*/  FFMA R12, R27, R2, R12 ;  /* 0x000000021b0c7223 */ /* 0x000fe2000000000c */
[----:B------:R-:W-:Y:S01]  /*7fa0*/  LOP3.LUT R5, R39, 0xffff0000, RZ, 0xc0, !PT ;  /* 0xffff000027057812 */ /* 0x000fe200078ec0ff */
[----:B------:R-:W-:Y:S01]  /*7fb0*/  FFMA R13, R27, R3, R13 ;  /* 0x000000031b0d7223 */ /* 0x000fe2000000000d */
[----:B------:R-:W-:Y:S01]  /*7fc0*/  F2FP.BF16.F32.PACK_AB R35, R11, R6 ;  /* 0x000000060b23723e */ /* 0x000fe200000010ff */
[----:B------:R-:W-:Y:S01]  /*7fd0*/  FFMA R14, R27, R4, R14 ;  /* 0x000000041b0e7223 */ /* 0x000fe2000000000e */
[----:B------:R-:W-:Y:S01]  /*7fe0*/  F2FP.BF16.F32.PACK_AB R8, R9, R8 ;  /* 0x000000080908723e */ /* 0x000fe200000010ff */
[----:B------:R-:W-:Y:S01]  /*7ff0*/  FFMA R19, R27, R5, R19 ;  /* 0x000000051b137223 */ /* 0x000fe20000000013 */
[----:B------:R-:W-:Y:S01]  /*8000*/  F2FP.BF16.F32.PACK_AB R9, R15, R10 ;  /* 0x0000000a0f09723e */ /* 0x000fe200000010ff */
[----:B------:R1:W-:Y:S01]  /*8010*/  STSM.16.M88.4 [R66+0x200], R32 ;  /* 0x0002002042007844 */ /* 0x0003e20000000200 */
[----:B------:R-:W-:Y:S02]  /*8020*/  F2FP.BF16.F32.PACK_AB R10, R13, R12 ;  /* 0x0000000c0d0a723e */ /* 0x000fe400000010ff */
[----:B------:R-:W-:Y:S05]  /*8030*/  F2FP.BF16.F32.PACK_AB R11, R19, R14 ;  /* 0x0000000e130b723e */ /* 0x000fea00000010ff */
[----:B------:R1:W-:Y:S01]  /*8040*/  STSM.16.M88.4 [R65+0x200], R8 ;  /* 0x0002000841007844 */ /* 0x0003e20000000200 */
[----:B------:R-:W-:Y:S01]  /*8050*/  @!PT LDS RZ, [RZ] ;  /* 0x00000000fffff984 */ /* 0x000fe20000000800 */
[----:B------:R-:W-:Y:S01]  /*8060*/  @!PT LDS RZ, [RZ] ;  /* 0x00000000fffff984 */ /* 0x000fe20000000800 */
[----:B------:R-:W-:Y:S01]  /*8070*/  @!PT LDS RZ, [RZ] ;  /* 0x00000000fffff984 */ /* 0x000fe20000000800 */
[----:B------:R-:W-:Y:S01]  /*8080*/  @!PT LDS RZ, [RZ] ;  /* 0x00000000fffff984 */ /* 0x000fe20000000800 */
[----:B------:R2:W-:Y:S07]  /*8090*/  MEMBAR.ALL.CTA ;  /* 0x0000000000007992 */ /* 0x0005ee0000008000 */
[----:B--2---:R-:W2:Y:S02]  /*80a0*/  FENCE.VIEW.ASYNC.S ;  /* 0x00000000000073c6 */ /* 0x004ea40000000000 */
[----:B--2---:R-:W-:Y:S06]  /*80b0*/  BAR.SYNC.DEFER_BLOCKING 0x1, 0x80 ;  /* 0x0042000000007b1d */ /* 0x004fec0000010000 */
[----:B------:R-:W-:Y:S05]  /*80c0*/  @P1 BRA `(.L_x_105) ;  /* 0x0000000000281947 */ /* 0x000fea0003800000 */
[----:B------:R-:W2:Y:S01]  /*80d0*/  LDCU.64 UR6, c[0x0][0x348] ;  /* 0x00006900ff0677ac */ /* 0x000ea20008000a00 */
[----:B------:R-:W-:Y:S01]  /*80e0*/  UIADD3 UR4, UPT, UPT, UR49, 0x200, URZ ;  /* 0x0000020031047890 */ /* 0x000fe2000fffe0ff */
[----:B------:R-:W-:Y:S05]  /*80f0*/  UMOV UR41, UR52 ;  /* 0x0000003400297c82 */ /* 0x000fea0008000000 */
[----:B------:R-:W-:Y:S04]  /*8100*/  MOV R60, UR4 ;  /* 0x00000004003c7c02 */ /* 0x000fe80008000f00 */
[----:B------:R-:W-:Y:S01]  /*8110*/  R2UR UR40, R60 ;  /* 0x000000003c2872ca */ /* 0x000fe200000e0000 */
[----:B--2---:R-:W-:Y:S04]  /*8120*/  UIADD3 UR4, UP0, UPT, UR6, 0x780, URZ ;  /* 0x0000078006047890 */ /* 0x004fe8000ff1e0ff */
[----:B------:R-:W-:Y:S09]  /*8130*/  UIADD3.X UR5, UPT, UPT, URZ, UR7, URZ, UP0, !UPT ;  /* 0x00000007ff057290 */ /* 0x000ff200087fe4ff */
[----:B------:R2:W-:Y:S01]  /*8140*/  UTMASTG.5D [UR40], [UR4] ;  /* 0x00000028040073b5 */ /* 0x0005e20008020000 */
[----:B------:R0:W-:Y:S01]  /*8150*/  UTMACMDFLUSH ;  /* 0x00000000000079b7 */ /* 0x0001e20000000000 */
[----:B--2---:R-:W-:Y:S04]  /*8160*/  DEPBAR.LE SB0, 0x1 ;  /* 0x000080400000791a */ /* 0x004fe80000000000 */
.L_x_105:
[----:B------:R-:W-:Y:S05]  /*8170*/  BSYNC.RECONVERGENT B0 ;  /* 0x0000000000007941 */ /* 0x000fea0003800200 */
.L_x_104:
[----:B------:R-:W-:Y:S01]  /*8180*/  BAR.SYNC.DEFER_BLOCKING 0x1, 0x80 ;  /* 0x0042000000007b1d */ /* 0x000fe20000010000 */
[----:B------:R-:W-:Y:S01]  /*8190*/  LEA R4, R68, UR49, 0x3 ;  /* 0x0000003144047c11 */ /* 0x000fe2000f8e18ff */
[----:B------:R-:W-:Y:S01]  /*81a0*/  UISETP.NE.AND UP0, UPT, UR54, URZ, UPT ;  /* 0x000000ff3600728c */ /* 0x000fe2000bf05270 */
[----:B------:R-:W-:Y:S08]  /*81b0*/  @P0 SHF.L.U32 R3, R52, 0x1f, RZ ;  /* 0x0000001f34030819 */ /* 0x000ff000000006ff */
[----:B------:R-:W-:Y:S05]  /*81c0*/  BRA.U !UP0, `(.L_x_106) ;  /* 0x0000000108287547 */ /* 0x000fea000b800000 */
[----:B------:R-:W2:Y:S01]  /*81d0*/  S2R R0, SR_CgaCtaId ;  /* 0x0000000000007919 */ /* 0x000ea20000008800 */
[----:B------:R-:W-:Y:S01]  /*81e0*/  ISETP.NE.U32.OR P1, PT, R63, 0x1, !P6 ;  /* 0x000000013f00780c */ /* 0x000fe20007725470 */
[----:B------:R-:W-:Y:S01]  /*81f0*/  IMAD.U32 R2, RZ, RZ, UR51 ;  /* 0x00000033ff027e24 */ /* 0x000fe2000f8e00ff */
[----:B------:R-:W-:Y:S04]  /*8200*/  UIADD3 UR4, UPT, UPT, UR51, 0x1, URZ ;  /* 0x0000000133047890 */ /* 0x000fe8000fffe0ff */
[----:B------:R-:W-:Y:S04]  /*8210*/  UISETP.NE.AND UP0, UPT, UR4, 0x4, UPT ;  /* 0x000000040400788c */ /* 0x000fe8000bf05270 */
[----:B------:R-:W-:Y:S03]  /*8220*/  USEL UR51, UR4, URZ, UP0 ;  /* 0x000000ff04337287 */ /* 0x000fe60008000000 */
[----:B------:R-:W-:Y:S05]  /*8230*/  @P1 LEA R2, R2, UR49, 0x3 ;  /* 0x0000003102021c11 */ /* 0x000fea000f8e18ff */
[----:B------:R-:W-:Y:S05]  /*8240*/  @P1 VIADD R2, R2, 0x130 ;  /* 0x0000013002021836 */ /* 0x000fea0000000000 */
[----:B--2---:R-:W-:Y:S04]  /*8250*/  @P1 PRMT R0, R0, 0x654, R2 ;  /* 0x0000065400001816 */ /* 0x004fe80000000002 */
[----:B------:R2:W-:Y:S03]  /*8260*/  @P1 SYNCS.ARRIVE.TRANS64.RED.A1T0 RZ, [R0+URZ], RZ ;  /* 0x000000ff00ff19a7 */ /* 0x0005e600081004ff */
.L_x_106:
[----:B------:R-:W4:Y:S01]  /*8270*/  @P0 SYNCS.PHASECHK.TRANS64.TRYWAIT P1, [R4+URZ+0x110], R3 ;  /* 0x00011003040005a7 */ /* 0x000f2200080211ff */
[----:B------:R-:W-:Y:S01]  /*8280*/  BSSY B1, `(.L_x_107) ;  /* 0x0000012000017945 */ /* 0x000fe20003800000 */
[----:B----4-:R-:W-:Y:S03]  /*8290*/  @P0 SEL R70, RZ, 0x1, !P1 ;  /* 0x00000001ff460807 */ /* 0x010fe60004800000 */
[----:B------:R-:W-:Y:S05]  /*82a0*/  @!P0 BRA `(.L_x_108) ;  /* 0x00000000003c8947 */ /* 0x000fea0003800000 */
[----:B------:R-:W-:Y:S01]  /*82b0*/  ISETP.NE.U32.AND P0, PT, R71, 0x1, PT ;  /* 0x000000014700780c */ /* 0x000fe20003f05070 */
[----:B------:R-:W-:Y:S01]  /*82c0*/  BSSY B0, `(.L_x_109) ;  /* 0x0000008000007945 */ /* 0x000fe20003800000 */
[----:B------:R-:W-:Y:S11]  /*82d0*/  ISETP.NE.AND P1, PT, R70, RZ, PT ;  /* 0x000000ff4600720c */ /* 0x000ff60003f25270 */
[----:B------:R-:W-:Y:S04]  /*82e0*/  @P0 IMAD R3, R68, 0x1000, R69 ;  /* 0x0000100044030824 */ /* 0x000fe800078e0245 */
[----:B------:R-:W-:Y:S01]  /*82f0*/  @P0 VIADD R2, R3, UR49 ;  /* 0x0000003103020c36 */ /* 0x000fe20008000000 */
[----:B------:R-:W-:Y:S06]  /*8300*/  @P1 BRA `(.L_x_110) ;  /* 0x00000000000c1947 */ /* 0x000fec0003800000 */
[----:B--2---:R-:W-:Y:S04]  /*8310*/  SHF.L.U32 R0, R52, 0x1f, RZ ;  /* 0x0000001f34007819 */ /* 0x004fe800000006ff */
[----:B------:R-:W2:Y:S02]  /*8320*/  SYNCS.PHASECHK.TRANS64.TRYWAIT P1, [R4+URZ+0x110], R0 ;  /* 0x00011000040075a7 */ /* 0x000ea400080211ff */
[----:B--2---:R-:W-:Y:S05]  /*8330*/  @!P1 BRA `(.L_x_111) ;  /* 0x0000002800609947 */ /* 0x004fea0003800000 */
.L_x_110:
[----:B------:R-:W-:Y:S05]  /*8340*/  BSYNC B0 ;  /* 0x0000000000007941 */ /* 0x000fea0003800000 */
.L_x_109:
[----:B------:R-:W-:Y:S01]  /*8350*/  @P0 IADD3 R2, PT, PT, R61, R2, RZ ;  /* 0x000000023d020210 */ /* 0x000fe20007ffe0ff */
[----:B------:R-:W-:Y:S05]  /*8360*/  @P0 WARPSYNC.ALL ;  /* 0x0000000000000948 */ /* 0x000fea0003800000 */
[----:B------:R4:W1:Y:S01]  /*8370*/  @P0 LDSM.16.M88.4 R28, [R3+UR49+0x200] ;  /* 0x00020031031c083b */ /* 0x0008620008000200 */
[----:B------:R-:W-:Y:S03]  /*8380*/  IADD3 R68, PT, PT, R68, 0x1, RZ ;  /* 0x0000000144447810 */ /* 0x000fe60007ffe0ff */
[----:B------:R4:W1:Y:S04]  /*8390*/  @P0 LDSM.16.M88.4 R36, [R2+0x200] ;  /* 0x000200000224083b */ /* 0x0008680000000200 */
.L_x_108:
[----:B------:R-:W-:Y:S05]  /*83a0*/  BSYNC B1 ;  /* 0x0000000000017941 */ /* 0x000fea0003800000 */
.L_x_107:
[----:B--2---:R-:W-:Y:S05]  /*83b0*/  VIADD R0, R25, 0x20 ;  /* 0x0000002019007836 */ /* 0x004fea0000000000 */
[----:B------:R-:W-:Y:S04]  /*83c0*/  SHF.R.U32.HI R0, RZ, 0x15, R0 ;  /* 0x00000015ff007819 */ /* 0x000fe80000011600 */
[----:B------:R-:W-:Y:S11]  /*83d0*/  LOP3.LUT P0, RZ, R0, 0x3, R56, 0x48, !PT ;  /* 0x0000000300ff7812 */ /* 0x000ff60007804838 */
[----:B------:R-:W-:Y:S02]  /*83e0*/  @!UPT UIADD3 URZ, UPT, UPT, URZ, URZ, URZ ;  /* 0x000000fffffff290 */ /* 0x000fe4000fffe0ff */
[----:B------:R-:W-:Y:S05]  /*83f0*/  @!P0 BRA `(.L_x_112) ;  /* 0x0000000000408947 */ /* 0x000fea0003800000 */
[----:B------:R-:W2:Y:S01]  /*8400*/  LDCU.64 UR8, c[0x4][0x70] ;  /* 0x01000e00ff0877ac */ /* 0x000ea20008000a00 */
[----:B----4-:R-:W-:Y:S01]  /*8410*/  MOV R3, 0x0 ;  /* 0x0000000000037802 */ /* 0x010fe20000000f00 */
[----:B------:R-:W-:Y:S02]  /*8420*/  HFMA2 R12, -RZ, RZ, 0, 5.9604644775390625e-08 ;  /* 0x00000001ff0c7431 */ /* 0x000fe400000001ff */
[----:B-1----:R-:W-:Y:S02]  /*8430*/  IMAD.MOV.U32 R8, RZ, RZ, 0x192 ;  /* 0x00000192ff087424 */ /* 0x002fe400078e00ff */
[----:B------:R-:W-:Y:S01]  /*8440*/  IMAD.MOV.U32 R13, RZ, RZ, RZ ;  /* 0x000000ffff0d7224 */ /* 0x000fe200078e00ff */
[----:B------:R-:W1:Y:S01]  /*8450*/  LDCU.64 UR6, c[0x4][0x78] ;  /* 0x01000f00ff0677ac */ /* 0x000e620008000a00 */
[----:B------:R-:W4:Y:S01]  /*8460*/  LDC.64 R2, c[0x4][R3] ;  /* 0x0100000003027b82 */ /* 0x000f220000000a00 */
[----:B------:R-:W5:Y:S01]  /*8470*/  LDCU.64 UR4, c[0x4][0x10] ;  /* 0x01000200ff0477ac */ /* 0x000f620008000a00 */
[----:B--2---:R-:W-:Y:S01]  /*8480*/  MOV R5, UR9 ;  /* 0x0000000900057c02 */ /* 0x004fe20008000f00 */
[----:B------:R-:W-:Y:S01]  /*8490*/  IMAD.U32 R4, RZ, RZ, UR8 ;  /* 0x00000008ff047e24 */ /* 0x000fe2000f8e00ff */
[----:B-1----:R-:W-:Y:S01]  /*84a0*/  MOV R7, UR7 ;  /* 0x0000000700077c02 */ /* 0x002fe20008000f00 */
[----:B------:R-:W-:Y:S01]  /*84b0*/  IMAD.U32 R6, RZ, RZ, UR6 ;  /* 0x00000006ff067e24 */ /* 0x000fe2000f8e00ff */
[----:B-----5:R-:W-:Y:S01]  /*84c0*/  MOV R11, UR5 ;  /* 0x00000005000b7c02 */ /* 0x020fe20008000f00 */
[----:B------:R-:W-:Y:S02]  /*84d0*/  IMAD.U32 R10, RZ, RZ, UR4 ;  /* 0x00000004ff0a7e24 */ /* 0x000fe4000f8e00ff */
[----:B------:R-:W-:Y:S07]  /*84e0*/  LEPC R20, `(.L_x_112) ;  /* 0x000000001014794e */ /* 0x000fee0000000000 */
[----:B---34-:R-:W-:Y:S05]  /*84f0*/  CALL.ABS.NOINC R2 ;  /* 0x0000000002007343 */ /* 0x018fea0003c00000 */
.L_x_112:
[----:B-1--4-:R-:W-:Y:S01]  /*8500*/  SHF.L.U32 R3, R28, 0x10, RZ ;  /* 0x000000101c037819 */ /* 0x012fe200000006ff */
[----:B------:R-:W-:Y:S05]  /*8510*/  WARPSYNC.ALL ;  /* 0x0000000000007948 */ /* 0x000fea0003800000 */
[----:B------:R-:W-:Y:S01]  /*8520*/  R2UR UR4, R25 ;  /* 0x00000000190472ca */ /* 0x000fe200000e0000 */
[----:B------:R-:W1:Y:S01]  /*8530*/  S2R R72, SR_CgaCtaId ;  /* 0x0000000000487919 */ /* 0x000e620000008800 */
[C---:B------:R-:W-:Y:S01]  /*8540*/  SHF.L.U32 R20, R29.reuse, 0x10, RZ ;  /* 0x000000101d147819 */ /* 0x040fe200000006ff */
[----:B------:R-:W-:Y:S01]  /*8550*/  BSSY.RECONVERGENT B0, `(.L_x_113) ;  /* 0x0000053000007945 */ /* 0x000fe20003800200 */
[----:B------:R-:W-:Y:S02]  /*8560*/  LOP3.LUT R21, R29, 0xffff0000, RZ, 0xc0, !PT ;  /* 0xffff00001d157812 */ /* 0x000fe400078ec0ff */
[----:B------:R-:W-:Y:S02]  /*8570*/  ISETP.NE.AND P6, PT, R64, RZ, PT ;  /* 0x000000ff4000720c */ /* 0x000fe40003fc5270 */
[----:B------:R-:W-:Y:S02]  /*8580*/  ISETP.NE.AND P1, PT, R54, RZ, PT ;  /* 0x000000ff3600720c */ /* 0x000fe40003f25270 */
[----:B------:R-:W-:Y:S03]  /*8590*/  ISETP.NE.U32.OR P0, PT, R63, 0x1, !P6 ;  /* 0x000000013f00780c */ /* 0x000fe60007705470 */
[----:B------:R-:W2:Y:S02]  /*85a0*/  LDTM.16dp256bit.x4 R4, tmem[UR4+0x20] ;  /* 0x00002004000479ee */ /* 0x000ea40008120000 */
[----:B--2---:R-:W-:Y:S01]  /*85b0*/  FMUL R0, R24, R4 ;  /* 0x0000000418007220 */ /* 0x004fe20000400000 */
[----:B------:R-:W-:Y:S01]  /*85c0*/  LOP3.LUT R4, R28, 0xffff0000, RZ, 0xc0, !PT ;  /* 0xffff00001c047812 */ /* 0x000fe200078ec0ff */
[C---:B------:R-:W-:Y:S01]  /*85d0*/  FMUL R2, R24.reuse, R5 ;  /* 0x0000000518027220 */ /* 0x040fe20000400000 */
[C---:B------:R-:W-:Y:S01]  /*85e0*/  FMUL R7, R24.reuse, R7 ;  /* 0x0000000718077220 */ /* 0x040fe20000400000 */
[C---:B------:R-:W-:Y:S01]  /*85f0*/  FFMA R0, R27.reuse, R3, R0 ;  /* 0x000000031b007223 */ /* 0x040fe20000000000 */
[C---:B------:R-:W-:Y:S01]  /*8600*/  FMUL R3, R24.reuse, R6 ;  /* 0x0000000618037220 */ /* 0x040fe20000400000 */
[C---:B------:R-:W-:Y:S01]  /*8610*/  FFMA R2, R27.reuse, R4, R2 ;  /* 0x000000041b027223 */ /* 0x040fe20000000002 */
[C---:B------:R-:W-:Y:S01]  /*8620*/  FMUL R4, R24.reuse, R8 ;  /* 0x0000000818047220 */ /* 0x040fe20000400000 */
[----:B------:R-:W-:Y:S01]  /*8630*/  FMUL R5, R24, R9 ;  /* 0x0000000918057220 */ /* 0x000fe20000400000 */
[C---:B------:R-:W-:Y:S01]  /*8640*/  FFMA R3, R27.reuse, R20, R3 ;  /* 0x000000141b037223 */ /* 0x040fe20000000003 */
[----:B------:R-:W-:Y:S01]  /*8650*/  FFMA R7, R27, R21, R7 ;  /* 0x000000151b077223 */ /* 0x000fe20000000007 */
[----:B------:R-:W-:Y:S01]  /*8660*/  F2FP.BF16.F32.PACK_AB R32, R2, R0 ;  /* 0x000000000220723e */ /* 0x000fe200000010ff */
[----:B------:R-:W-:Y:S01]  /*8670*/  FMUL R8, R24, R12 ;  /* 0x0000000c18087220 */ /* 0x000fe20000400000 */
[----:B------:R-:W-:Y:S01]  /*8680*/  SHF.L.U32 R0, R30, 0x10, RZ ;  /* 0x000000101e007819 */ /* 0x000fe200000006ff */
[----:B------:R-:W-:Y:S01]  /*8690*/  FMUL R9, R24, R13 ;  /* 0x0000000d18097220 */ /* 0x000fe20000400000 */
[----:B------:R-:W-:Y:S01]  /*86a0*/  LOP3.LUT R2, R30, 0xffff0000, RZ, 0xc0, !PT ;  /* 0xffff00001e027812 */ /* 0x000fe200078ec0ff */
[C---:B------:R-:W-:Y:S01]  /*86b0*/  FMUL R12, R24.reuse, R16 ;  /* 0x00000010180c7220 */ /* 0x040fe20000400000 */
[C---:B------:R-:W-:Y:S01]  /*86c0*/  SHF.L.U32 R16, R31.reuse, 0x10, RZ ;  /* 0x000000101f107819 */ /* 0x040fe200000006ff */
[----:B------:R-:W-:Y:S01]  /*86d0*/  FMUL R13, R24, R17 ;  /* 0x00000011180d7220 */ /* 0x000fe20000400000 */
[----:B------:R-:W-:Y:S01]  /*86e0*/  LOP3.LUT R17, R31, 0xffff0000, RZ, 0xc0, !PT ;  /* 0xffff00001f117812 */ /* 0x000fe200078ec0ff */
[----:B------:R-:W-:Y:S01]  /*86f0*/  FFMA R4, R27, R0, R4 ;  /* 0x000000001b047223 */ /* 0x000fe20000000004 */
[----:B------:R-:W-:Y:S01]  /*8700*/  SHF.L.U32 R0, R36, 0x10, RZ ;  /* 0x0000001024007819 */ /* 0x000fe200000006ff */
[----:B------:R-:W-:Y:S01]  /*8710*/  FMUL R6, R24, R10 ;  /* 0x0000000a18067220 */ /* 0x000fe20000400000 */
[----:B------:R-:W-:Y:S01]  /*8720*/  F2FP.BF16.F32.PACK_AB R33, R7, R3 ;  /* 0x000000030721723e */ /* 0x000fe200000010ff */
[----:B------:R-:W-:Y:S01]  /*8730*/  FFMA R5, R27, R2, R5 ;  /* 0x000000021b057223 */ /* 0x000fe20000000005 */
[----:B------:R-:W-:Y:S01]  /*8740*/  LOP3.LUT R2, R36, 0xffff0000, RZ, 0xc0, !PT ;  /* 0xffff000024027812 */ /* 0x000fe200078ec0ff */
[C---:B------:R-:W-:Y:S01]  /*8750*/  FMUL R11, R24.reuse, R11 ;  /* 0x0000000b180b7220 */ /* 0x040fe20000400000 */
[----:B------:R-:W-:Y:S01]  /*8760*/  SHF.L.U32 R3, R37, 0x10, RZ ;  /* 0x0000001025037819 */ /* 0x000fe200000006ff */
[----:B------:R-:W-:Y:S01]  /*8770*/  FFMA R6, R27, R16, R6 ;  /* 0x000000101b067223 */ /* 0x000fe20000000006 */
[----:B------:R-:W-:Y:S01]  /*8780*/  F2FP.BF16.F32.PACK_AB R34, R5, R4 ;  /* 0x000000040522723e */ /* 0x000fe200000010ff */
[----:B------:R-:W-:Y:S01]  /*8790*/  FMUL R10, R24, R14 ;  /* 0x0000000e180a7220 */ /* 0x000fe20000400000 */
[----:B------:R-:W-:Y:S01]  /*87a0*/  SHF.L.U32 R4, R39, 0x10, RZ ;  /* 0x0000001027047819 */ /* 0x000fe200000006ff */
[----:B------:R-:W-:Y:S01]  /*87b0*/  FFMA R11, R27, R17, R11 ;  /* 0x000000111b0b7223 */ /* 0x000fe2000000000b */
[----:B------:R-:W-:Y:S01]  /*87c0*/  LOP3.LUT R5, R39, 0xffff0000, RZ, 0xc0, !PT ;  /* 0xffff000027057812 */ /* 0x000fe200078ec0ff */
[----:B------:R-:W-:Y:S01]  /*87d0*/  FFMA R8, R27, R0, R8 ;  /* 0x000000001b087223 */ /* 0x000fe20000000008 */
[----:B------:R-:W-:Y:S01]  /*87e0*/  LOP3.LUT R0, R37, 0xffff0000, RZ, 0xc0, !PT ;  /* 0xffff000025007812 */ /* 0x000fe200078ec0ff */
[C---:B------:R-:W-:Y:S01]  /*87f0*/  FFMA R9, R27.reuse, R2, R9 ;  /* 0x000000021b097223 */ /* 0x040fe20000000009 */
[C---:B------:R-:W-:Y:S01]  /*8800*/  SHF.L.U32 R2, R38.reuse, 0x10, RZ ;  /* 0x0000001026027819 */ /* 0x040fe200000006ff */
[----:B------:R-:W-:Y:S01]  /*8810*/  FFMA R10, R27, R3, R10 ;  /* 0x000000031b0a7223 */ /* 0x000fe2000000000a */
[----:B------:R-:W-:Y:S01]  /*8820*/  LOP3.LUT R3, R38, 0xffff0000, RZ, 0xc0, !PT ;  /* 0xffff000026037812 */ /* 0x000fe200078ec0ff */
[C---:B------:R-:W-:Y:S01]  /*8830*/  FMUL R15, R24.reuse, R15 ;  /* 0x0000000f180f7220 */ /* 0x040fe20000400000 */
[----:B------:R-:W-:Y:S01]  /*8840*/  F2FP.BF16.F32.PACK_AB R35, R11, R6 ;  /* 0x000000060b23723e */ /* 0x000fe200000010ff */
[C---:B------:R-:W-:Y:S01]  /*8850*/  FMUL R14, R24.reuse, R18 ;  /* 0x00000012180e7220 */ /* 0x040fe20000400000 */
[----:B------:R-:W-:Y:S01]  /*8860*/  FMUL R19, R24, R19 ;  /* 0x0000001318137220 */ /* 0x000fe20000400000 */
[C---:B------:R-:W-:Y:S01]  /*8870*/  FFMA R15, R27.reuse, R0, R15 ;  /* 0x000000001b0f7223 */ /* 0x040fe2000000000f */
[----:B------:R-:W-:Y:S01]  /*8880*/  FFMA R12, R27, R2, R12 ;  /* 0x000000021b0c7223 */ /* 0x000fe2000000000c */
[----:B------:R2:W-:Y:S01]  /*8890*/  STSM.16.M88.4 [R66+0x1200], R32 ;  /* 0x0012002042007844 */ /* 0x0005e20000000200 */
[----:B------:R-:W-:Y:S01]  /*88a0*/  F2FP.BF16.F32.PACK_AB R8, R9, R8 ;  /* 0x000000080908723e */ /* 0x000fe200000010ff */
[----:B------:R-:W-:Y:S01]  /*88b0*/  FFMA R13, R27, R3, R13 ;  /* 0x000000031b0d7223 */ /* 0x000fe2000000000d */
[----:B------:R-:W-:Y:S01]  /*88c0*/  F2FP.BF16.F32.PACK_AB R9, R15, R10 ;  /* 0x0000000a0f09723e */ /* 0x000fe200000010ff */
[C---:B------:R-:W-:Y:S01]  /*88d0*/  FFMA R14, R27.reuse, R4, R14 ;  /* 0x000000041b0e7223 */ /* 0x040fe2000000000e */
[----:B------:R-:W-:Y:S01]  /*88e0*/  FFMA R19, R27, R5, R19 ;  /* 0x000000051b137223 */ /* 0x000fe20000000013 */
[----:B------:R-:W-:Y:S02]  /*88f0*/  MOV R0, UR51 ;  /* 0x0000003300007c02 */ /* 0x000fe40008000f00 */
[----:B------:R-:W-:Y:S02]  /*8900*/  F2FP.BF16.F32.PACK_AB R10, R13, R12 ;  /* 0x0000000c0d0a723e */ /* 0x000fe400000010ff */
[----:B------:R-:W-:Y:S02]  /*8910*/  F2FP.BF16.F32.PACK_AB R11, R19, R14 ;  /* 0x0000000e130b723e */ /* 0x000fe400000010ff */
[----:B------:R-:W-:Y:S02]  /*8920*/  @P0 LEA R0, R0, UR49, 0x3 ;  /* 0x0000003100000c11 */ /* 0x000fe4000f8e18ff */
[----:B------:R-:W-:Y:S01]  /*8930*/  LEA R2, R68, UR49, 0x3 ;  /* 0x0000003144027c11 */ /* 0x000fe2000f8e18ff */
[----:B------:R2:W-:Y:S01]  /*8940*/  STSM.16.M88.4 [R65+0x1200], R8 ;  /* 0x0012000841007844 */ /* 0x0005e20000000200 */
[----:B------:R-:W-:Y:S02]  /*8950*/  @P0 IADD3 R0, PT, PT, R0, 0x130, RZ ;  /* 0x0000013000000810 */ /* 0x000fe40007ffe0ff */
[----:B------:R-:W-:Y:S01]  /*8960*/  @P0 SHF.L.U32 R3, R52, 0x1f, RZ ;  /* 0x0000001f34030819 */ /* 0x000fe200000006ff */
[----:B------:R-:W-:Y:S01]  /*8970*/  @!PT LDS RZ, [RZ] ;  /* 0x00000000fffff984 */ /* 0x000fe20000000800 */
[----:B------:R-:W-:Y:S01]  /*8980*/  @!PT LDS RZ, [RZ] ;  /* 0x00000000fffff984 */ /* 0x000fe20000000800 */
[----:B------:R-:W-:Y:S01]  /*8990*/  @!PT LDS RZ, [RZ] ;  /* 0x00000000fffff984 */ /* 0x000fe20000000800 */
[----:B------:R-:W-:Y:S01]  /*89a0*/  @!PT LDS RZ, [RZ] ;  /* 0x00000000fffff984 */ /* 0x000fe20000000800 */
[----:B------:R4:W-:Y:S06]  /*89b0*/  MEMBAR.ALL.CTA ;  /* 0x0000000000007992 */ /* 0x0009ec0000008000 */
[----:B----4-:R-:W4:Y:S01]  /*89c0*/  FENCE.VIEW.ASYNC.S ;  /* 0x00000000000073c6 */ /* 0x010f220000000000 */
[----:B-1----:R-:W-:Y:S01]  /*89d0*/  @P0 PRMT R0, R72, 0x654, R0 ;  /* 0x0000065448000816 */ /* 0x002fe20000000000 */
[----:B----4-:R-:W-:Y:S06]  /*89e0*/  BAR.SYNC.DEFER_BLOCKING 0x1, 0x80 ;  /* 0x0042000000007b1d */ /* 0x010fec0000010000 */
[----:B------:R-:W-:Y:S05]  /*89f0*/  @P1 BRA `(.L_x_114) ;  /* 0x0000000000201947 */ /* 0x000fea0003800000 */
[----:B------:R-:W1:Y:S01]  /*8a00*/  LDCU.64 UR6, c[0x0][0x348] ;  /* 0x00006900ff0677ac */ /* 0x000e620008000a00 */
[----:B------:R-:W-:Y:S02]  /*8a10*/  UIADD3 UR40, UPT, UPT, UR49, 0x1200, URZ ;  /* 0x0000120031287890 */ /* 0x000fe4000fffe0ff */
[----:B------:R-:W-:Y:S02]  /*8a20*/  UIADD3 UR41, UPT, UPT, UR52, 0x20, URZ ;  /* 0x0000002034297890 */ /* 0x000fe4000fffe0ff */
[----:B-1----:R-:W-:Y:S04]  /*8a30*/  UIADD3 UR4, UP0, UPT, UR6, 0x780, URZ ;  /* 0x0000078006047890 */ /* 0x002fe8000ff1e0ff */
[----:B------:R-:W-:Y:S09]  /*8a40*/  UIADD3.X UR5, UPT, UPT, URZ, UR7, URZ, UP0, !UPT ;  /* 0x00000007ff057290 */ /* 0x000ff200087fe4ff */
[----:B------:R1:W-:Y:S01]  /*8a50*/  UTMASTG.5D [UR40], [UR4] ;  /* 0x00000028040073b5 */ /* 0x0003e20008020000 */
[----:B------:R0:W-:Y:S01]  /*8a60*/  UTMACMDFLUSH ;  /* 0x00000000000079b7 */ /* 0x0001e20000000000 */
[----:B-1----:R-:W-:Y:S04]  /*8a70*/  DEPBAR.LE SB0, 0x1 ;  /* 0x000080400000791a */ /* 0x002fe80000000000 */
.L_x_114:
[----:B------:R-:W-:Y:S05]  /*8a80*/  BSYNC.RECONVERGENT B0 ;  /* 0x0000000000007941 */ /* 0x000fea0003800200 */
.L_x_113:
[----:B------:R-:W-:Y:S01]  /*8a90*/  BAR.SYNC.DEFER_BLOCKING 0x1, 0x80 ;  /* 0x0042000000007b1d */ /* 0x000fe20000010000 */
[----:B------:R-:W-:Y:S04]  /*8aa0*/  UIADD3 UR4, UPT, UPT, UR51, 0x1, URZ ;  /* 0x0000000133047890 */ /* 0x000fe8000fffe0ff */
[----:B------:R-:W-:Y:S04]  /*8ab0*/  UISETP.NE.AND UP0, UPT, UR4, 0x4, UPT ;  /* 0x000000040400788c */ /* 0x000fe8000bf05270 */
[----:B------:R-:W-:Y:S01]  /*8ac0*/  USEL UR50, UR4, URZ, UP0 ;  /* 0x000000ff04327287 */ /* 0x000fe20008000000 */
[----:B------:R1:W-:Y:S01]  /*8ad0*/  @P0 SYNCS.ARRIVE.TRANS64.RED.A1T0 RZ, [R0+URZ], RZ ;  /* 0x000000ff00ff09a7 */ /* 0x0003e200081004ff */
[----:B------:R-:W-:Y:S01]  /*8ae0*/  BSSY B1, `(.L_x_115) ;  /* 0x0000013000017945 */ /* 0x000fe20003800000 */
[----:B------:R-:W4:Y:S02]  /*8af0*/  @P0 SYNCS.PHASECHK.TRANS64.TRYWAIT P1, [R2+URZ+0x110], R3 ;  /* 0x00011003020005a7 */ /* 0x000f2400080211ff */
[----:B----4-:R-:W-:Y:S01]  /*8b00*/  @P0 SEL R70, RZ, 0x1, !P1 ;  /* 0x00000001ff460807 */ /* 0x010fe20004800000 */
[----:B-1----:R-:W-:Y:S06]  /*8b10*/  @!P0 BRA `(.L_x_116) ;  /* 0x00000000003c8947 */ /* 0x002fec0003800000 */
[----:B------:R-:W-:Y:S01]  /*8b20*/  ISETP.NE.U32.AND P0, PT, R71, 0x1, PT ;  /* 0x000000014700780c */ /* 0x000fe20003f05070 */
[----:B------:R-:W-:Y:S01]  /*8b30*/  BSSY B0, `(.L_x_117) ;  /* 0x0000008000007945 */ /* 0x000fe20003800000 */
[----:B------:R-:W-:Y:S11]  /*8b40*/  ISETP.NE.AND P1, PT, R70, RZ, PT ;  /* 0x000000ff4600720c */ /* 0x000ff60003f25270 */
[----:B------:R-:W-:Y:S04]  /*8b50*/  @P0 IMAD R3, R68, 0x1000, R69 ;  /* 0x0000100044030824 */ /* 0x000fe800078e0245 */
[----:B------:R-:W-:Y:S01]  /*8b60*/  @P0 VIADD R0, R3, UR49 ;  /* 0x0000003103000c36 */ /* 0x000fe20008000000 */
[----:B------:R-:W-:Y:S06]  /*8b70*/  @P1 BRA `(.L_x_118) ;  /* 0x00000000000c1947 */ /* 0x000fec0003800000 */
[----:B------:R-:W-:Y:S04]  /*8b80*/  SHF.L.U32 R4, R52, 0x1f, RZ ;  /* 0x0000001f34047819 */ /* 0x000fe800000006ff */
[----:B------:R-:W1:Y:S02]  /*8b90*/  SYNCS.PHASECHK.TRANS64.TRYWAIT P1, [R2+URZ+0x110], R4 ;  /* 0x00011004020075a7 */ /* 0x000e6400080211ff */
[----:B-1----:R-:W-:Y:S05]  /*8ba0*/  @!P1 BRA `(.L_x_119) ;  /* 0x0000002000589947 */ /* 0x002fea0003800000 */
.L_x_118:
[----:B------:R-:W-:Y:S05]  /*8bb0*/  BSYNC B0 ;  /* 0x0000000000007941 */ /* 0x000fea0003800000 */
.L_x_117:
[----:B------:R-:W-:Y:S01]  /*8bc0*/  @P0 IADD3 R0, PT, PT, R61, R0, RZ ;  /* 0x000000003d000210 */ /* 0x000fe20007ffe0ff */
[----:B------:R-:W-:Y:S05]  /*8bd0*/  @P0 WARPSYNC.ALL ;  /* 0x0000000000000948 */ /* 0x000fea0003800000 */
[----:B------:R4:W1:Y:S01]  /*8be0*/  @P0 LDSM.16.M88.4 R28, [R3+UR49+0x200] ;  /* 0x00020031031c083b */ /* 0x0008620008000200 */
[----:B------:R-:W-:Y:S03]  /*8bf0*/  IADD3 R68, PT, PT, R68, 0x1, RZ ;  /* 0x0000000144447810 */ /* 0x000fe60007ffe0ff */
[----:B------:R4:W1:Y:S04]  /*8c00*/  @P0 LDSM.16.M88.4 R36, [R0+0x200] ;  /* 0x000200000024083b */ /* 0x0008680000000200 */
.L_x_116:
[----:B------:R-:W-:Y:S05]  /*8c10*/  BSYNC B1 ;  /* 0x0000000000017941 */ /* 0x000fea0003800000 */
.L_x_115:
[----:B----4-:R-:W-:Y:S05]  /*8c20*/  VIADD R0, R25, 0x40 ;  /* 0x0000004019007836 */ /* 0x010fea0000000000 */
[----:B------:R-:W-:Y:S04]  /*8c30*/  SHF.R.U32.HI R0, RZ, 0x15, R0 ;  /* 0x00000015ff007819 */ /* 0x000fe80000011600 */
[----:B------:R-:W-:Y:S11]  /*8c40*/  LOP3.LUT P0, RZ, R0, 0x3, R56, 0x48, !PT ;  /* 0x0000000300ff7812 */ /* 0x000ff60007804838 */
[----:B------:R-:W-:Y:S02]  /*8c50*/  @!UPT UIADD3 URZ, UPT, UPT, URZ, URZ, URZ ;  /* 0x000000fffffff290 */ /* 0x000fe4000fffe0ff */
[----:B------:R-:W-:Y:S05]  /*8c60*/  @!P0 BRA `(.L_x_120) ;  /* 0x0000000000408947 */ /* 0x000fea0003800000 */
[----:B------:R-:W4:Y:S01]  /*8c70*/  LDCU.64 UR8, c[0x4][0x70] ;  /* 0x01000e00ff0877ac */ /* 0x000f220008000a00 */
[----:B------:R-:W-:Y:S01]  /*8c80*/  MOV R3, 0x0 ;  /* 0x0000000000037802 */ /* 0x000fe20000000f00 */
[----:B------:R-:W-:Y:S02]  /*8c90*/  HFMA2 R12, -RZ, RZ, 0, 5.9604644775390625e-08 ;  /* 0x00000001ff0c7431 */ /* 0x000fe400000001ff */
[----:B--2---:R-:W-:Y:S02]  /*8ca0*/  IMAD.MOV.U32 R8, RZ, RZ, 0x192 ;  /* 0x00000192ff087424 */ /* 0x004fe400078e00ff */
[----:B------:R-:W-:Y:S01]  /*8cb0*/  IMAD.MOV.U32 R13, RZ, RZ, RZ ;  /* 0x000000ffff0d7224 */ /* 0x000fe200078e00ff */
[----:B------:R-:W2:Y:S01]  /*8cc0*/  LDCU.64 UR6, c[0x4][0x78] ;  /* 0x01000f00ff0677ac */ /* 0x000ea20008000a00 */
[----:B-1----:R-:W1:Y:S01]  /*8cd0*/  LDC.64 R2, c[0x4][R3] ;  /* 0x0100000003027b82 */ /* 0x002e620000000a00 */
[----:B------:R-:W5:Y:S01]  /*8ce0*/  LDCU.64 UR4, c[0x4][0x10] ;  /* 0x01000200ff0477ac */ /* 0x000f620008000a00 */
[----:B----4-:R-:W-:Y:S01]  /*8cf0*/  MOV R5, UR9 ;  /* 0x0000000900057c02 */ /* 0x010fe20008000f00 */
[----:B------:R-:W-:Y:S01]  /*8d00*/  IMAD.U32 R4, RZ, RZ, UR8 ;  /* 0x00000008ff047e24 */ /* 0x000fe2000f8e00ff */
[----:B--2---:R-:W-:Y:S01]  /*8d10*/  MOV R7, UR7 ;  /* 0x0000000700077c02 */ /* 0x004fe20008000f00 */
[----:B------:R-:W-:Y:S01]  /*8d20*/  IMAD.U32 R6, RZ, RZ, UR6 ;  /* 0x00000006ff067e24 */ /* 0x000fe2000f8e00ff */
[----:B-----5:R-:W-:Y:S01]  /*8d30*/  MOV R11, UR5 ;  /* 0x00000005000b7c02 */ /* 0x020fe20008000f00 */
[----:B------:R-:W-:Y:S02]  /*8d40*/  IMAD.U32 R10, RZ, RZ, UR4 ;  /* 0x00000004ff0a7e24 */ /* 0x000fe4000f8e00ff */
[----:B------:R-:W-:Y:S07]  /*8d50*/  LEPC R20, `(.L_x_120) ;  /* 0x000000001014794e */ /* 0x000fee0000000000 */
[----:B-1-3--:R-:W-:Y:S05]  /*8d60*/  CALL.ABS.NOINC R2 ;  /* 0x0000000002007343 */ /* 0x00afea0003c00000 */
.L_x_120:
[----:B-1----:R-:W-:Y:S01]  /*8d70*/  SHF.L.U32 R3, R28, 0x10, RZ ;  /* 0x000000101c037819 */ /* 0x002fe200000006ff */
[----:B------:R-:W-:Y:S05]  /*8d80*/  WARPSYNC.ALL ;  /* 0x0000000000007948 */ /* 0x000fea0003800000 */
[----:B------:R-:W-:Y:S01]  /*8d90*/  R2UR UR4, R25 ;  /* 0x00000000190472ca */ /* 0x000fe200000e0000 */
[----:B------:R-:W-:Y:S01]  /*8da0*/  BSSY.RECONVERGENT B0, `(.L_x_121) ;  /* 0x0000054000007945 */ /* 0x000fe20003800200 */
[C---:B------:R-:W-:Y:S02]  /*8db0*/  SHF.L.U32 R20, R29.reuse, 0x10, RZ ;  /* 0x000000101d147819 */ /* 0x040fe400000006ff */
[----:B------:R-:W-:Y:S02]  /*8dc0*/  LOP3.LUT R21, R29, 0xffff0000, RZ, 0xc0, !PT ;  /* 0xffff00001d157812 */ /* 0x000fe400078ec0ff */
[----:B------:R-:W-:Y:S02]  /*8dd0*/  ISETP.NE.AND P6, PT, R64, RZ, PT ;  /* 0x000000ff4000720c */ /* 0x000fe40003fc5270 */
[----:B------:R-:W-:Y:S02]  /*8de0*/  ISETP.NE.AND P1, PT, R54, RZ, PT ;  /* 0x000000ff3600720c */ /* 0x000fe40003f25270 */
[----:B------:R-:W-:Y:S03]  /*8df0*/  ISETP.NE.U32.OR P0, PT, R63, 0x1, !P6 ;  /* 0x000000013f00780c */ /* 0x000fe60007705470 */
[----:B--2---:R-:W1:Y:S02]  /*8e00*/  LDTM.16dp256bit.x4 R4, tmem[UR4+0x40] ;  /* 0x00004004000479ee */ /* 0x004e640008120000 */
[----:B-1----:R-:W-:Y:S01]  /*8e10*/  FMUL R0, R24, R4 ;  /* 0x0000000418007220 */ /* 0x002fe20000400000 */
[----:B------:R-:W-:Y:S01]  /*8e20*/  LOP3.LUT R4, R28, 0xffff0000, RZ, 0xc0, !PT ;  /* 0xffff00001c047812 */ /* 0x000fe200078ec0ff */
[C---:B------:R-:W-:Y:S01]  /*8e30*/  FMUL R2, R24.reuse, R5 ;  /* 0x0000000518027220 */ /* 0x040fe20000400000 */
[C---:B------:R-:W-:Y:S01]  /*8e40*/  FMUL R7, R24.reuse, R7 ;  /* 0x0000000718077220 */ /* 0x040fe20000400000 */
[C---:B------:R-:W-:Y:S01]  /*8e50*/  FFMA R0, R27.reuse, R3, R0 ;  /* 0x000000031b007223 */ /* 0x040fe20000000000 */
[C---:B------:R-:W-:Y:S01]  /*8e60*/  FMUL R3, R24.reuse, R6 ;  /* 0x0000000618037220 */ /* 0x040fe20000400000 */
[C---:B------:R-:W-:Y:S01]  /*8e70*/  FFMA R2, R27.reuse, R4, R2 ;  /* 0x000000041b027223 */ /* 0x040fe20000000002 */
[C---:B------:R-:W-:Y:S01]  /*8e80*/  FMUL R4, R24.reuse, R8 ;  /* 0x0000000818047220 */ /* 0x040fe20000400000 */
[C---:B------:R-:W-:Y:S01]  /*8e90*/  FMUL R8, R24.reuse, R12 ;  /* 0x0000000c18087220 */ /* 0x040fe20000400000 */
[----:B------:R-:W-:Y:S01]  /*8ea0*/  FMUL R12, R24, R16 ;  /* 0x00000010180c7220 */ /* 0x000fe20000400000 */
[----:B------:R-:W-:Y:S01]  /*8eb0*/  SHF.L.U32 R16, R30, 0x10, RZ ;  /* 0x000000101e107819 */ /* 0x000fe200000006ff */
[C---:B------:R-:W-:Y:S01]  /*8ec0*/  FFMA R3, R27.reuse, R20, R3 ;  /* 0x000000141b037223 */ /* 0x040fe20000000003 */
[----:B------:R-:W-:Y:S01]  /*8ed0*/  F2FP.BF16.F32.PACK_AB R32, R2, R0 ;  /* 0x000000000220723e */ /* 0x000fe200000010ff */
[C---:B------:R-:W-:Y:S01]  /*8ee0*/  FFMA R7, R27.reuse, R21, R7 ;  /* 0x000000151b077223 */ /* 0x040fe20000000007 */
[----:B------:R-:W-:Y:S01]  /*8ef0*/  LOP3.LUT R0, R30, 0xffff0000, RZ, 0xc0, !PT ;  /* 0xffff00001e007812 */ /* 0x000fe200078ec0ff */
[----:B------:R-:W-:Y:S01]  /*8f00*/  FFMA R4, R27, R16, R4 ;  /* 0x000000101b047223 */ /* 0x000fe20000000004 */
[C---:B------:R-:W-:Y:S01]  /*8f10*/  SHF.L.U32 R2, R31.reuse, 0x10, RZ ;  /* 0x000000101f027819 */ /* 0x040fe200000006ff */
[C---:B------:R-:W-:Y:S01]  /*8f20*/  FMUL R5, R24.reuse, R9 ;  /* 0x0000000918057220 */ /* 0x040fe20000400000 */
[----:B------:R-:W-:Y:S01]  /*8f30*/  LOP3.LUT R16, R31, 0xffff0000, RZ, 0xc0, !PT ;  /* 0xffff00001f107812 */ /* 0x000fe200078ec0ff */
[----:B------:R-:W-:Y:S01]  /*8f40*/  FMUL R6, R24, R10 ;  /* 0x0000000a18067220 */ /* 0x000fe20000400000 */
[----:B------:R-:W-:Y:S01]  /*8f50*/  F2FP.BF16.F32.PACK_AB R33, R7, R3 ;  /* 0x000000030721723e */ /* 0x000fe200000010ff */
[C---:B------:R-:W-:Y:S01]  /*8f60*/  FFMA R5, R27.reuse, R0, R5 ;  /* 0x000000001b057223 */ /* 0x040fe20000000005 */
[C---:B------:R-:W-:Y:S01]  /*8f70*/  SHF.L.U32 R0, R36.reuse, 0x10, RZ ;  /* 0x0000001024007819 */ /* 0x040fe200000006ff */
[----:B------:R-:W-:Y:S01]  /*8f80*/  FFMA R6, R27, R2, R6 ;  /* 0x000000021b067223 */ /* 0x000fe20000000006 */
[----:B------:R-:W-:Y:S01]  /*8f90*/  LOP3.LUT R2, R36, 0xffff0000, RZ, 0xc0, !PT ;  /* 0xffff000024027812 */ /* 0x000fe200078ec0ff */
[C---:B------:R-:W-:Y:S01]  /*8fa0*/  FMUL R11, R24.reuse, R11 ;  /* 0x0000000b180b7220 */ /* 0x040fe20000400000 */
[----:B------:R-:W-:Y:S01]  /*8fb0*/  SHF.L.U32 R3, R37, 0x10, RZ ;  /* 0x0000001025037819 */ /* 0x000fe200000006ff */
[C---:B------:R-:W-:Y:S01]  /*8fc0*/  FMUL R9, R24.reuse, R13 ;  /* 0x0000000d18097220 */ /* 0x040fe20000400000 */
        /* <DEDUP_REMOVED lines=14> */
[C---:B------:R-:W-:Y:S01]  /*90b0*/  FMUL R14, R24.reuse, R18 ;  /* 0x00000012180e7220 */ /* 0x040fe20000400000 */
[----:B------:R-:W-:Y:S01]  /*90c0*/  FFMA R15, R27, R0, R15 ;  /* 0x000000001b0f7223 */ /* 0x000fe2000000000f */
[----:B------:R-:W-:Y:S01]  /*90d0*/  FMUL R19, R24, R19 ;  /* 0x0000001318137220 */ /* 0x000fe20000400000 */
[----:B------:R1:W-:Y:S01]  /*90e0*/  STSM.16.M88.4 [R66+0x2200], R32 ;  /* 0x0022002042007844 */ /* 0x0003e20000000200 */
[----:B------:R-:W-:Y:S01]  /*90f0*/  F2FP.BF16.F32.PACK_AB R8, R9, R8 ;  /* 0x000000080908723e */ /* 0x000fe200000010ff */
[----:B------:R-:W-:Y:S01]  /*9100*/  FFMA R12, R27, R2, R12 ;  /* 0x000000021b0c7223 */ /* 0x000fe2000000000c */
[----:B------:R-:W-:Y:S01]  /*9110*/  F2FP.BF16.F32.PACK_AB R9, R15, R10 ;  /* 0x0000000a0f09723e */ /* 0x000fe200000010ff */
[C---:B------:R-:W-:Y:S01]  /*9120*/  FFMA R13, R27.reuse, R3, R13 ;  /* 0x000000031b0d7223 */ /* 0x040fe2000000000d */
        /* <DEDUP_REMOVED lines=15> */
[----:B--2---:R-:W2:Y:S01]  /*9220*/  FENCE.VIEW.ASYNC.S ;  /* 0x00000000000073c6 */ /* 0x004ea20000000000 */
[----:B------:R-:W-:Y:S01]  /*9230*/  @P0 PRMT R0, R72, 0x654, R0 ;  /* 0x0000065448000816 */ /* 0x000fe20000000000 */
[----:B--2---:R-:W-:Y:S06]  /*9240*/  BAR.SYNC.DEFER_BLOCKING 0x1, 0x80 ;  /* 0x0042000000007b1d */ /* 0x004fec0000010000 */
[----:B------:R-:W-:Y:S05]  /*9250*/  @P1 BRA `(.L_x_122) ;  /* 0x0000000000201947 */ /* 0x000fea0003800000 */
[----:B------:R-:W2:Y:S01]  /*9260*/  LDCU.64 UR6, c[0x0][0x348] ;  /* 0x00006900ff0677ac */ /* 0x000ea20008000a00 */
[----:B------:R-:W-:Y:S02]  /*9270*/  UIADD3 UR40, UPT, UPT, UR49, 0x2200, URZ ;  /* 0x0000220031287890 */ /* 0x000fe4000fffe0ff */
[----:B------:R-:W-:Y:S02]  /*9280*/  UIADD3 UR41, UPT, UPT, UR52, 0x40, URZ ;  /* 0x0000004034297890 */ /* 0x000fe4000fffe0ff */
[----:B--2---:R-:W-:Y:S04]  /*9290*/  UIADD3 UR4, UP0, UPT, UR6, 0x780, URZ ;  /* 0x0000078006047890 */ /* 0x004fe8000ff1e0ff */
[----:B------:R-:W-:Y:S09]  /*92a0*/  UIADD3.X UR5, UPT, UPT, URZ, UR7, URZ, UP0, !UPT ;  /* 0x00000007ff057290 */ /* 0x000ff200087fe4ff */
[----:B------:R2:W-:Y:S01]  /*92b0*/  UTMASTG.5D [UR40], [UR4] ;  /* 0x00000028040073b5 */ /* 0x0005e20008020000 */
[----:B------:R0:W-:Y:S01]  /*92c0*/  UTMACMDFLUSH ;  /* 0x00000000000079b7 */ /* 0x0001e20000000000 */
[----:B--2---:R-:W-:Y:S04]  /*92d0*/  DEPBAR.LE SB0, 0x1 ;  /* 0x000080400000791a */ /* 0x004fe80000000000 */
.L_x_122:
[----:B------:R-:W-:Y:S05]  /*92e0*/  BSYNC.RECONVERGENT B0 ;  /* 0x0000000000007941 */ /* 0x000fea0003800200 */
.L_x_121:
        /* <DEDUP_REMOVED lines=8> */
[----:B--2---:R-:W-:Y:S06]  /*9370*/  @!P0 BRA `(.L_x_124) ;  /* 0x0000000000388947 */ /* 0x004fec0003800000 */
[----:B------:R-:W-:Y:S01]  /*9380*/  ISETP.NE.U32.AND P0, PT, R71, 0x1, PT ;  /* 0x000000014700780c */ /* 0x000fe20003f05070 */
[----:B------:R-:W-:Y:S01]  /*9390*/  BSSY B0, `(.L_x_125) ;  /* 0x0000008000007945 */ /* 0x000fe20003800000 */
[----:B------:R-:W-:Y:S11]  /*93a0*/  ISETP.NE.AND P1, PT, R70, RZ, PT ;  /* 0x000000ff4600720c */ /* 0x000ff60003f25270 */
[----:B------:R-:W-:Y:S04]  /*93b0*/  @P0 IMAD R68, R68, 0x1000, R69 ;  /* 0x0000100044440824 */ /* 0x000fe800078e0245 */
[----:B------:R-:W-:Y:S01]  /*93c0*/  @P0 VIADD R2, R68, UR49 ;  /* 0x0000003144020c36 */ /* 0x000fe20008000000 */
[----:B------:R-:W-:Y:S06]  /*93d0*/  @P1 BRA `(.L_x_126) ;  /* 0x00000000000c1947 */ /* 0x000fec0003800000 */
[----:B------:R-:W-:Y:S04]  /*93e0*/  SHF.L.U32 R0, R52, 0x1f, RZ ;  /* 0x0000001f34007819 */ /* 0x000fe800000006ff */
[----:B------:R-:W2:Y:S02]  /*93f0*/  SYNCS.PHASECHK.TRANS64.TRYWAIT P1, [R3+URZ+0x110], R0 ;  /* 0x00011000030075a7 */ /* 0x000ea400080211ff */
[----:B--2---:R-:W-:Y:S05]  /*9400*/  @!P1 BRA `(.L_x_127) ;  /* 0x0000001800549947 */ /* 0x004fea0003800000 */
.L_x_126:
[----:B------:R-:W-:Y:S05]  /*9410*/  BSYNC B0 ;  /* 0x0000000000007941 */ /* 0x000fea0003800000 */
.L_x_125:
[----:B------:R-:W-:Y:S01]  /*9420*/  @P0 IADD3 R2, PT, PT, R61, R2, RZ ;  /* 0x000000023d020210 */ /* 0x000fe20007ffe0ff */
[----:B------:R-:W-:Y:S05]  /*9430*/  @P0 WARPSYNC.ALL ;  /* 0x0000000000000948 */ /* 0x000fea0003800000 */
[----:B------:R4:W1:Y:S04]  /*9440*/  @P0 LDSM.16.M88.4 R28, [R68+UR49+0x200] ;  /* 0x00020031441c083b */ /* 0x0008680008000200 */
[----:B------:R4:W1:Y:S02]  /*9450*/  @P0 LDSM.16.M88.4 R36, [R2+0x200] ;  /* 0x000200000224083b */ /* 0x0008640000000200 */
.L_x_124:
[----:B------:R-:W-:Y:S05]  /*9460*/  BSYNC B1 ;  /* 0x0000000000017941 */ /* 0x000fea0003800000 */
.L_x_123:
[----:B--2---:R-:W-:Y:S05]  /*9470*/  VIADD R0, R25, 0x60 ;  /* 0x0000006019007836 */ /* 0x004fea0000000000 */
[----:B------:R-:W-:Y:S04]  /*9480*/  SHF.R.U32.HI R0, RZ, 0x15, R0 ;  /* 0x00000015ff007819 */ /* 0x000fe80000011600 */
[----:B------:R-:W-:Y:S11]  /*9490*/  LOP3.LUT P0, RZ, R0, 0x3, R56, 0x48, !PT ;  /* 0x0000000300ff7812 */ /* 0x000ff60007804838 */
[----:B------:R-:W-:Y:S02]  /*94a0*/  @!UPT UIADD3 URZ, UPT, UPT, URZ, URZ, URZ ;  /* 0x000000fffffff290 */ /* 0x000fe4000fffe0ff */
[----:B------:R-:W-:Y:S05]  /*94b0*/  @!P0 BRA `(.L_x_128) ;  /* 0x0000000000408947 */ /* 0x000fea0003800000 */
[----:B------:R-:W2:Y:S01]  /*94c0*/  LDCU.64 UR8, c[0x4][0x70] ;  /* 0x01000e00ff0877ac */ /* 0x000ea20008000a00 */
[----:B------:R-:W-:Y:S01]  /*94d0*/  MOV R3, 0x0 ;  /* 0x0000000000037802 */ /* 0x000fe20000000f00 */
[----:B------:R-:W-:Y:S02]  /*94e0*/  HFMA2 R12, -RZ, RZ, 0, 5.9604644775390625e-08 ;  /* 0x00000001ff0c7431 */ /* 0x000fe400000001ff */
[----:B-1----:R-:W-:Y:S02]  /*94f0*/  IMAD.MOV.U32 R8, RZ, RZ, 0x192 ;  /* 0x00000192ff087424 */ /* 0x002fe400078e00ff */
[----:B------:R-:W-:Y:S01]  /*9500*/  IMAD.MOV.U32 R13, RZ, RZ, RZ ;  /* 0x000000ffff0d7224 */ /* 0x000fe200078e00ff */
[----:B------:R-:W1:Y:S01]  /*9510*/  LDCU.64 UR6, c[0x4][0x78] ;  /* 0x01000f00ff0677ac */ /* 0x000e620008000a00 */
[----:B----4-:R-:W4:Y:S01]  /*9520*/  LDC.64 R2, c[0x4][R3] ;  /* 0x0100000003027b82 */ /* 0x010f220000000a00 */
        /* <DEDUP_REMOVED lines=9> */
.L_x_128:
[----:B------:R-:W-:Y:S01]  /*95c0*/  ISETP.NE.AND P0, PT, R54, RZ, PT ;  /* 0x000000ff3600720c */ /* 0x000fe20003f05270 */
[----:B------:R-:W-:Y:S05]  /*95d0*/  WARPSYNC.ALL ;  /* 0x0000000000007948 */ /* 0x000fea0003800000 */
[----:B------:R-:W-:Y:S01]  /*95e0*/  R2UR UR4, R25 ;  /* 0x00000000190472ca */ /* 0x000fe200000e0000 */
[----:B------:R-:W2:Y:S01]  /*95f0*/  S2UR UR5, SR_CgaCtaId ;  /* 0x00000000000579c3 */ /* 0x000ea20000008800 */
[C---:B-1----:R-:W-:Y:S01]  /*9600*/  SHF.L.U32 R3, R28.reuse, 0x10, RZ ;  /* 0x000000101c037819 */ /* 0x042fe200000006ff */
[----:B------:R-:W-:Y:S01]  /*9610*/  BSSY.RECONVERGENT B0, `(.L_x_129) ;  /* 0x0000050000007945 */ /* 0x000fe20003800200 */
[----:B------:R-:W-:Y:S02]  /*9620*/  LOP3.LUT R20, R28, 0xffff0000, RZ, 0xc0, !PT ;  /* 0xffff00001c147812 */ /* 0x000fe400078ec0ff */
[C---:B------:R-:W-:Y:S02]  /*9630*/  SHF.L.U32 R21, R29.reuse, 0x10, RZ ;  /* 0x000000101d157819 */ /* 0x040fe400000006ff */
[----:B------:R-:W-:Y:S02]  /*9640*/  LOP3.LUT R25, R29, 0xffff0000, RZ, 0xc0, !PT ;  /* 0xffff00001d197812 */ /* 0x000fe400078ec0ff */
[C---:B------:R-:W-:Y:S02]  /*9650*/  SHF.L.U32 R26, R30.reuse, 0x10, RZ ;  /* 0x000000101e1a7819 */ /* 0x040fe400000006ff */
[----:B------:R-:W-:Y:S01]  /*9660*/  LOP3.LUT R28, R30, 0xffff0000, RZ, 0xc0, !PT ;  /* 0xffff00001e1c7812 */ /* 0x000fe200078ec0ff */
[----:B------:R-:W1:Y:S01]  /*9670*/  LDTM.16dp256bit.x4 R4, tmem[UR4+0x60] ;  /* 0x00006004000479ee */ /* 0x000e620008120000 */
[----:B------:R-:W-:Y:S01]  /*9680*/  R2UR UR4, R67 ;  /* 0x00000000430472ca */ /* 0x000fe200000e0000 */
[----:B------:R-:W-:Y:S01]  /*9690*/  NOP ;  /* 0x0000000000007918 */ /* 0x000fe20000000000 */
[C---:B------:R-:W-:Y:S02]  /*96a0*/  SHF.L.U32 R29, R31.reuse, 0x10, RZ ;  /* 0x000000101f1d7819 */ /* 0x040fe400000006ff */
[----:B------:R-:W-:Y:S02]  /*96b0*/  LOP3.LUT R30, R31, 0xffff0000, RZ, 0xc0, !PT ;  /* 0xffff00001f1e7812 */ /* 0x000fe400078ec0ff */
[C---:B------:R-:W-:Y:S02]  /*96c0*/  SHF.L.U32 R31, R36.reuse, 0x10, RZ ;  /* 0x00000010241f7819 */ /* 0x040fe400000006ff */
[----:B------:R-:W-:Y:S02]  /*96d0*/  LOP3.LUT R32, R36, 0xffff0000, RZ, 0xc0, !PT ;  /* 0xffff000024207812 */ /* 0x000fe400078ec0ff */
[C---:B------:R-:W-:Y:S02]  /*96e0*/  SHF.L.U32 R33, R37.reuse, 0x10, RZ ;  /* 0x0000001025217819 */ /* 0x040fe400000006ff */
[----:B------:R-:W-:Y:S01]  /*96f0*/  LOP3.LUT R34, R37, 0xffff0000, RZ, 0xc0, !PT ;  /* 0xffff000025227812 */ /* 0x000fe200078ec0ff */
[----:B------:R-:W-:Y:S01]  /*9700*/  UIADD3 UR4, UPT, UPT, UR4, 0x180, URZ ;  /* 0x0000018004047890 */ /* 0x000fe2000fffe0ff */
[C---:B------:R-:W-:Y:S02]  /*9710*/  SHF.L.U32 R35, R38.reuse, 0x10, RZ ;  /* 0x0000001026237819 */ /* 0x040fe400000006ff */
[----:B------:R-:W-:Y:S02]  /*9720*/  LOP3.LUT R36, R38, 0xffff0000, RZ, 0xc0, !PT ;  /* 0xffff000026247812 */ /* 0x000fe400078ec0ff */
[C---:B------:R-:W-:Y:S02]  /*9730*/  SHF.L.U32 R37, R39.reuse, 0x10, RZ ;  /* 0x0000001027257819 */ /* 0x040fe400000006ff */
[----:B------:R-:W-:Y:S01]  /*9740*/  LOP3.LUT R38, R39, 0xffff0000, RZ, 0xc0, !PT ;  /* 0xffff000027267812 */ /* 0x000fe200078ec0ff */
[C---:B-1----:R-:W-:Y:S01]  /*9750*/  FMUL R0, R24.reuse, R4 ;  /* 0x0000000418007220 */ /* 0x042fe20000400000 */
[----:B--2---:R-:W-:Y:S01]  /*9760*/  UPRMT UR4, UR5, 0x654, UR4 ;  /* 0x0000065405047896 */ /* 0x004fe20008000004 */
[C---:B----4-:R-:W-:Y:S01]  /*9770*/  FMUL R2, R24.reuse, R5 ;  /* 0x0000000518027220 */ /* 0x050fe20000400000 */
[C---:B------:R-:W-:Y:S01]  /*9780*/  FMUL R7, R24.reuse, R7 ;  /* 0x0000000718077220 */ /* 0x040fe20000400000 */
[C---:B------:R-:W-:Y:S01]  /*9790*/  FFMA R0, R27.reuse, R3, R0 ;  /* 0x000000031b007223 */ /* 0x040fe20000000000 */
[C---:B------:R-:W-:Y:S01]  /*97a0*/  FMUL R3, R24.reuse, R6 ;  /* 0x0000000618037220 */ /* 0x040fe20000400000 */
[C---:B------:R-:W-:Y:S01]  /*97b0*/  FFMA R2, R27.reuse, R20, R2 ;  /* 0x000000141b027223 */ /* 0x040fe20000000002 */
[C---:B------:R-:W-:Y:S01]  /*97c0*/  FMUL R4, R24.reuse, R8 ;  /* 0x0000000818047220 */ /* 0x040fe20000400000 */
[----:B------:R-:W-:Y:S01]  /*97d0*/  FMUL R5, R24, R9 ;  /* 0x0000000918057220 */ /* 0x000fe20000400000 */
[C---:B------:R-:W-:Y:S01]  /*97e0*/  FFMA R3, R27.reuse, R21, R3 ;  /* 0x000000151b037223 */ /* 0x040fe20000000003 */
[----:B------:R-:W-:Y:S01]  /*97f0*/  SYNCS.ARRIVE.TRANS64.RED.A1T0 RZ, [UR4], RZ ;  /* 0x000000ffffff79a7 */ /* 0x000fe20008100404 */
[----:B------:R-:W-:Y:S01]  /*9800*/  F2FP.BF16.F32.PACK_AB R68, R2, R0 ;  /* 0x000000000244723e */ /* 0x000fe200000010ff */
[C---:B------:R-:W-:Y:S01]  /*9810*/  FFMA R7, R27.reuse, R25, R7 ;  /* 0x000000191b077223 */ /* 0x040fe20000000007 */
[C---:B------:R-:W-:Y:S01]  /*9820*/  FFMA R4, R27.reuse, R26, R4 ;  /* 0x0000001a1b047223 */ /* 0x040fe20000000004 */
[C---:B------:R-:W-:Y:S01]  /*9830*/  FFMA R5, R27.reuse, R28, R5 ;  /* 0x0000001c1b057223 */ /* 0x040fe20000000005 */
[C---:B------:R-:W-:Y:S01]  /*9840*/  FMUL R6, R24.reuse, R10 ;  /* 0x0000000a18067220 */ /* 0x040fe20000400000 */
[C---:B------:R-:W-:Y:S01]  /*9850*/  FMUL R11, R24.reuse, R11 ;  /* 0x0000000b180b7220 */ /* 0x040fe20000400000 */
[C---:B------:R-:W-:Y:S01]  /*9860*/  FMUL R8, R24.reuse, R12 ;  /* 0x0000000c18087220 */ /* 0x040fe20000400000 */
[C---:B------:R-:W-:Y:S01]  /*9870*/  FMUL R9, R24.reuse, R13 ;  /* 0x0000000d18097220 */ /* 0x040fe20000400000 */
[C---:B------:R-:W-:Y:S01]  /*9880*/  FFMA R6, R27.reuse, R29, R6 ;  /* 0x0000001d1b067223 */ /* 0x040fe20000000006 */
        /* <DEDUP_REMOVED lines=10> */
[----:B------:R-:W-:Y:S01]  /*9930*/  FMUL R19, R24, R19 ;  /* 0x0000001318137220 */ /* 0x000fe20000400000 */
[C---:B------:R-:W-:Y:S01]  /*9940*/  FFMA R12, R27.reuse, R35, R12 ;  /* 0x000000231b0c7223 */ /* 0x040fe2000000000c */
[C---:B------:R-:W-:Y:S01]  /*9950*/  FFMA R13, R27.reuse, R36, R13 ;  /* 0x000000241b0d7223 */ /* 0x040fe2000000000d */
[C---:B------:R-:W-:Y:S01]  /*9960*/  FFMA R14, R27.reuse, R37, R14 ;  /* 0x000000251b0e7223 */ /* 0x040fe2000000000e */
[----:B------:R-:W-:Y:S01]  /*9970*/  FFMA R19, R27, R38, R19 ;  /* 0x000000261b137223 */ /* 0x000fe20000000013 */
[----:B---3--:R-:W-:Y:S02]  /*9980*/  F2FP.BF16.F32.PACK_AB R69, R7, R3 ;  /* 0x000000030745723e */ /* 0x008fe400000010ff */
[----:B------:R-:W-:Y:S02]  /*9990*/  F2FP.BF16.F32.PACK_AB R70, R5, R4 ;  /* 0x000000040546723e */ /* 0x000fe400000010ff */
[----:B------:R-:W-:Y:S02]  /*99a0*/  F2FP.BF16.F32.PACK_AB R71, R11, R6 ;  /* 0x000000060b47723e */ /* 0x000fe400000010ff */
[----:B------:R-:W-:Y:S02]  /*99b0*/  F2FP.BF16.F32.PACK_AB R8, R9, R8 ;  /* 0x000000080908723e */ /* 0x000fe400000010ff */
        /* <DEDUP_REMOVED lines=21> */
.L_x_130:
[----:B------:R-:W-:Y:S05]  /*9b10*/  BSYNC.RECONVERGENT B0 ;  /* 0x0000000000007941 */ /* 0x000fea0003800200 */
.L_x_129:
[----:B------:R-:W-:Y:S01]  /*9b20*/  BAR.SYNC.DEFER_BLOCKING 0x1, 0x80 ;  /* 0x0042000000007b1d */ /* 0x000fe20000010000 */
[----:B------:R-:W-:Y:S01]  /*9b30*/  UISETP.NE.AND UP0, UPT, UR54, -0x4, UPT ;  /* 0xfffffffc3600788c */ /* 0x000fe2000bf05270 */
[----:B------:R-:W-:Y:S08]  /*9b40*/  IADD3 R22, PT, PT, R22, 0x1, RZ ;  /* 0x0000000116167810 */ /* 0x000ff00007ffe0ff */
[----:B------:R-:W-:Y:S05]  /*9b50*/  BRA.U !UP0, `(.L_x_131) ;  /* 0x0000000108287547 */ /* 0x000fea000b800000 */
[----:B------:R-:W-:Y:S01]  /*9b60*/  ISETP.NE.AND P0, PT, R64, RZ, PT ;  /* 0x000000ff4000720c */ /* 0x000fe20003f05270 */
[----:B------:R-:W-:Y:S01]  /*9b70*/  IMAD.U32 R0, RZ, RZ, UR51 ;  /* 0x00000033ff007e24 */ /* 0x000fe2000f8e00ff */
[----:B------:R-:W-:Y:S02]  /*9b80*/  UIADD3 UR4, UPT, UPT, UR51, 0x1, URZ ;  /* 0x0000000133047890 */ /* 0x000fe4000fffe0ff */
[----:B------:R-:W-:Y:S02]  /*9b90*/  ISETP.NE.U32.OR P0, PT, R63, 0x1, !P0 ;  /* 0x000000013f00780c */ /* 0x000fe40004705470 */
[----:B------:R-:W-:Y:S04]  /*9ba0*/  UISETP.NE.AND UP0, UPT, UR4, 0x4, UPT ;  /* 0x000000040400788c */ /* 0x000fe8000bf05270 */
[----:B------:R-:W-:Y:S07]  /*9bb0*/  USEL UR51, UR4, URZ, UP0 ;  /* 0x000000ff04337287 */ /* 0x000fee0008000000 */
[----:B------:R-:W-:Y:S05]  /*9bc0*/  @P0 LEA R0, R0, UR49, 0x3 ;  /* 0x0000003100000c11 */ /* 0x000fea000f8e18ff */
[----:B------:R-:W-:Y:S05]  /*9bd0*/  @P0 VIADD R0, R0, 0x130 ;  /* 0x0000013000000836 */ /* 0x000fea0000000000 */
[----:B------:R-:W-:Y:S04]  /*9be0*/  @P0 PRMT R0, R72, 0x654, R0 ;  /* 0x0000065448000816 */ /* 0x000fe80000000000 */
[----:B------:R2:W-:Y:S03]  /*9bf0*/  @P0 SYNCS.ARRIVE.TRANS64.RED.A1T0 RZ, [R0+URZ], RZ ;  /* 0x000000ff00ff09a7 */ /* 0x0005e600081004ff */
.L_x_131:
[----:B------:R-:W-:Y:S01]  /*9c00*/  R2UR UR5, R48 ;  /* 0x00000000300572ca */ /* 0x000fe200000e0000 */
[----:B------:R-:W-:Y:S01]  /*9c10*/  UIADD3 UR54, UPT, UPT, UR54, 0x4, URZ ;  /* 0x0000000436367890 */ /* 0x000fe2000fffe0ff */
[----:B------:R-:W-:Y:S01]  /*9c20*/  R2UR UR4, R49 ;  /* 0x00000000310472ca */ /* 0x000fe200000e0000 */
[----:B------:R-:W-:Y:S01]  /*9c30*/  UMOV UR50, UR63 ;  /* 0x0000003f00327c82 */ /* 0x000fe20008000000 */
[----:B------:R-:W-:Y:S02]  /*9c40*/  LOP3.LUT P0, RZ, R46, 0x1, RZ, 0xc0, !PT ;  /* 0x000000012eff7812 */ /* 0x000fe4000780c0ff */
[----:B------:R-:W-:Y:S02]  /*9c50*/  ISETP.NE.AND P1, PT, R22, 0x2, PT ;  /* 0x000000021600780c */ /* 0x000fe40003f25270 */
[----:B------:R-:W-:Y:S02]  /*9c60*/  LOP3.LUT R50, R50, 0x1, RZ, 0x3c, !PT ;  /* 0x0000000132327812 */ /* 0x000fe400078e3cff */
[----:B--2---:R-:W-:Y:S02]  /*9c70*/  SEL R0, RZ, 0x1, P1 ;  /* 0x00000001ff007807 */ /* 0x004fe40000800000 */
[----:B------:R-:W-:Y:S01]  /*9c80*/  SEL R22, R22, RZ, P1 ;  /* 0x000000ff16167207 */ /* 0x000fe20000800000 */
[----:B------:R-:W-:Y:S01]  /*9c90*/  UIADD3 UR21, UPT, UPT, UR36, UR5, URZ ;  /* 0x0000000524157290 */ /* 0x000fe2000fffe0ff */
[----:B------:R-:W-:Y:S01]  /*9ca0*/  LOP3.LUT R51, R51, R0, RZ, 0x3c, !PT ;  /* 0x0000000033337212 */ /* 0x000fe200078e3cff */
[----:B------:R-:W-:Y:S02]  /*9cb0*/  UIADD3 UR28, UPT, UPT, UR37, UR4, URZ ;  /* 0x00000004251c7290 */ /* 0x000fe4000fffe0ff */
[----:B------:R-:W-:Y:S10]  /*9cc0*/  @P0 BRA `(.L_x_132) ;  /* 0xffffffc800740947 */ /* 0x000ff4000383ffff */
[----:B------:R-:W-:-:S13]  /*9cd0*/  R2UR UR4, R59 ;  /* 0x000000003b0472ca */ /* 0x000fda00000e0000 */
[----:B------:R-:W-:-:S09]  /*9ce0*/  UISETP.NE.AND UP0, UPT, UR4, URZ, UPT ;  /* 0x000000ff0400728c */ /* 0x000fd2000bf05270 */
[----:B------:R-:W-:Y:S05]  /*9cf0*/  BRA.U !UP0, `(.L_x_133) ;  /* 0x0000000108487547 */ /* 0x000fea000b800000 */
[----:B------:R-:W2:Y:S02]  /*9d00*/  LDCU.64 UR4, c[0x0][0x990] ;  /* 0x00013200ff0477ac */ /* 0x000ea40008000a00 */
[----:B--2---:R-:W-:-:S04]  /*9d10*/  UISETP.NE.U32.AND UP0, UPT, UR4, URZ, UPT ;  /* 0x000000ff0400728c */ /* 0x004fc8000bf05070 */
[----:B------:R-:W-:-:S09]  /*9d20*/  UISETP.NE.AND.EX UP0, UPT, UR5, URZ, UPT, UP0 ;  /* 0x000000ff0500728c */ /* 0x000fd2000bf05300 */
[----:B------:R-:W-:Y:S05]  /*9d30*/  BRA.U UP0, `(.L_x_134) ;  /* 0x00000001000c7547 */ /* 0x000fea000b800000 */
[----:B------:R-:W-:-:S13]  /*9d40*/  FSETP.NEU.AND P0, PT, R27, RZ, PT ;  /* 0x000000ff1b00720b */ /* 0x000fda0003f0d000 */
[----:B------:R-:W-:Y:S05]  /*9d50*/  @!P0 EXIT ;  /* 0x000000000000894d */ /* 0x000fea0003800000 */
[----:B------:R-:W-:Y:S05]  /*9d60*/  BRA `(.L_x_133) ;  /* 0x00000000002c7947 */ /* 0x000fea0003800000 */
.L_x_134:
[----:B------:R-:W-:Y:S01]  /*9d70*/  ISETP.NE.AND P0, PT, R62, RZ, PT ;  /* 0x000000ff3e00720c */ /* 0x000fe20003f05270 */
[----:B------:R-:W-:-:S12]  /*9d80*/  BSSY.RECONVERGENT B0, `(.L_x_133) ;  /* 0x0000009000007945 */ /* 0x000fd80003800200 */
[----:B------:R-:W-:Y:S05]  /*9d90*/  @P0 BRA `(.L_x_135) ;  /* 0x0000000000140947 */ /* 0x000fea0003800000 */
[----:B------:R-:W2:Y:S02]  /*9da0*/  LDCU.64 UR4, c[0x0][0x988] ;  /* 0x00013100ff0477ac */ /* 0x000ea40008000a00 */
[----:B--2---:R-:W-:-:S04]  /*9db0*/  ISETP.NE.U32.AND P0, PT, RZ, UR4, PT ;  /* 0x00000004ff007c0c */ /* 0x004fc8000bf05070 */
[----:B------:R-:W-:-:S13]  /*9dc0*/  ISETP.NE.AND.EX P0, PT, RZ, UR5, PT, P0 ;  /* 0x00000005ff007c0c */ /* 0x000fda000bf05300 */
[----:B------:R-:W-:Y:S05]  /*9dd0*/  @!P0 EXIT ;  /* 0x000000000000894d */ /* 0x000fea0003800000 */
[----:B------:R-:W-:Y:S05]  /*9de0*/  BRA `(.L_x_136) ;  /* 0x0000000000087947 */ /* 0x000fea0003800000 */
.L_x_135:
[----:B------:R-:W-:-:S13]  /*9df0*/  FSETP.NEU.AND P0, PT, R27, RZ, PT ;  /* 0x000000ff1b00720b */ /* 0x000fda0003f0d000 */
[----:B------:R-:W-:Y:S05]  /*9e00*/  @!P0 EXIT ;  /* 0x000000000000894d */ /* 0x000fea0003800000 */
.L_x_136:
[----:B------:R-:W-:Y:S05]  /*9e10*/  BSYNC.RECONVERGENT B0 ;  /* 0x0000000000007941 */ /* 0x000fea0003800200 */
.L_x_133:
[----:B------:R-:W2:Y:S01]  /*9e20*/  S2UR UR5, SR_CgaCtaId ;  /* 0x00000000000579c3 */ /* 0x000ea20000008800 */
[----:B------:R-:W-:Y:S01]  /*9e30*/  ULEA UR4, UR51, UR49, 0x3 ;  /* 0x0000003133047291 */ /* 0x000fe2000f8e18ff */
[----:B------:R-:W-:-:S04]  /*9e40*/  DEPBAR.LE SB0, 0x0 ;  /* 0x000080000000791a */ /* 0x000fc80000000000 */
[----:B------:R-:W-:-:S04]  /*9e50*/  UIADD3 UR4, UPT, UPT, UR4, 0x130, URZ ;  /* 0x0000013004047890 */ /* 0x000fc8000fffe0ff */
[----:B--2---:R-:W-:-:S09]  /*9e60*/  UPRMT UR4, UR5, 0x654, UR4 ;  /* 0x0000065405047896 */ /* 0x004fd20008000004 */
[----:B------:R-:W-:Y:S01]  /*9e70*/  SYNCS.ARRIVE.TRANS64.RED.A1T0 RZ, [UR4], RZ ;  /* 0x000000ffffff79a7 */ /* 0x000fe20008100404 */
[----:B------:R-:W-:Y:S05]  /*9e80*/  EXIT ;  /* 0x000000000000794d */ /* 0x000fea0003800000 */
.L_x_20:
[----:B------:R-:W-:Y:S07]  /*9e90*/  MOV R0, UR49 ;  /* 0x0000003100007c02 */ /* 0x000fee0008000f00 */
.L_x_137:
[----:B--2---:R2:W3:Y:S02]  /*9ea0*/  SYNCS.PHASECHK.TRANS64.TRYWAIT P0, [R0+URZ+0x88], R4 ;  /* 0x00008804000075a7 */ /* 0x0044e400080011ff */
[----:B---3--:R-:W-:Y:S05]  /*9eb0*/  @!P0 NANOSLEEP.SYNCS 0x989680 ;  /* 0x009896800000895d */ /* 0x008fea0003900000 */
[----:B------:R-:W3:Y:S02]  /*9ec0*/  @!P0 SYNCS.PHASECHK.TRANS64 P0, [R0+URZ+0x88], R4 ;  /* 0x00008804000085a7 */ /* 0x000ee400080010ff */
[----:B---3--:R-:W-:Y:S05]  /*9ed0*/  @!P0 BRA `(.L_x_137) ;  /* 0xfffffffc00f08947 */ /* 0x008fea000383ffff */
[----:B------:R-:W-:Y:S05]  /*9ee0*/  BRA `(.L_x_19) ;  /* 0xffffff8000147947 */ /* 0x000fea000383ffff */
.L_x_26:
[----:B-1----:R-:W-:Y:S07]  /*9ef0*/  MOV R0, UR41 ;  /* 0x0000002900007c02 */ /* 0x002fee0008000f00 */
.L_x_138:
[----:B-1----:R1:W2:Y:S02]  /*9f00*/  SYNCS.PHASECHK.TRANS64.TRYWAIT P0, [R0+URZ+0x88], R4 ;  /* 0x00008804000075a7 */ /* 0x0022a400080011ff */
[----:B--2---:R-:W-:Y:S05]  /*9f10*/  @!P0 NANOSLEEP.SYNCS 0x989680 ;  /* 0x009896800000895d */ /* 0x004fea0003900000 */
[----:B------:R-:W2:Y:S02]  /*9f20*/  @!P0 SYNCS.PHASECHK.TRANS64 P0, [R0+URZ+0x88], R4 ;  /* 0x00008804000085a7 */ /* 0x000ea400080010ff */
[----:B--2---:R-:W-:Y:S05]  /*9f30*/  @!P0 BRA `(.L_x_138) ;  /* 0xfffffffc00f08947 */ /* 0x004fea000383ffff */
[----:B------:R-:W-:Y:S05]  /*9f40*/  BRA `(.L_x_25) ;  /* 0xffffff8400987947 */ /* 0x000fea000383ffff */
.L_x_30:
[----:B-1----:R-:W-:-:S07]  /*9f50*/  MOV R0, UR44 ;  /* 0x0000002c00007c02 */ /* 0x002fce0008000f00 */
.L_x_139:
[----:B-1----:R1:W2:Y:S02]  /*9f60*/  SYNCS.PHASECHK.TRANS64.TRYWAIT P0, [R0+URZ+0x160], R3 ;  /* 0x00016003000075a7 */ /* 0x0022a400080011ff */
[----:B--2---:R-:W-:Y:S05]  /*9f70*/  @!P0 NANOSLEEP.SYNCS 0x989680 ;  /* 0x009896800000895d */ /* 0x004fea0003900000 */
[----:B------:R-:W2:Y:S02]  /*9f80*/  @!P0 SYNCS.PHASECHK.TRANS64 P0, [R0+URZ+0x160], R3 ;  /* 0x00016003000085a7 */ /* 0x000ea400080010ff */
[----:B--2---:R-:W-:Y:S05]  /*9f90*/  @!P0 BRA `(.L_x_139) ;  /* 0xfffffffc00f08947 */ /* 0x004fea000383ffff */
[----:B------:R-:W-:Y:S05]  /*9fa0*/  BRA `(.L_x_140) ;  /* 0xffffff8800987947 */ /* 0x000fea000383ffff */
.L_x_34:
[----:B------:R-:W-:-:S07]  /*9fb0*/  MOV R0, UR4 ;  /* 0x0000000400007c02 */ /* 0x000fce0008000f00 */
.L_x_141:
[----:B-1----:R1:W2:Y:S02]  /*9fc0*/  SYNCS.PHASECHK.TRANS64.TRYWAIT P0, [R0+URZ], R2 ;  /* 0x00000002000075a7 */ /* 0x0022a400080011ff */
[----:B--2---:R-:W-:Y:S05]  /*9fd0*/  @!P0 NANOSLEEP.SYNCS 0x989680 ;  /* 0x009896800000895d */ /* 0x004fea0003900000 */
[----:B------:R-:W2:Y:S02]  /*9fe0*/  @!P0 SYNCS.PHASECHK.TRANS64 P0, [R0+URZ], R2 ;  /* 0x00000002000085a7 */ /* 0x000ea400080010ff */
[----:B--2---:R-:W-:Y:S05]  /*9ff0*/  @!P0 BRA `(.L_x_141) ;  /* 0xfffffffc00f08947 */ /* 0x004fea000383ffff */
[----:B------:R-:W-:Y:S05]  /*a000*/  BRA `(.L_x_142) ;  /* 0xffffff90002c7947 */ /* 0x000fea000383ffff */
.L_x_35:
[----:B------:R-:W-:-:S07]  /*a010*/  MOV R0, UR5 ;  /* 0x0000000500007c02 */ /* 0x000fce0008000f00 */
.L_x_143:
[----:B-1----:R1:W2:Y:S02]  /*a020*/  SYNCS.PHASECHK.TRANS64.TRYWAIT P0, [R0+URZ], R2 ;  /* 0x00000002000075a7 */ /* 0x0022a400080011ff */
[----:B--2---:R-:W-:Y:S05]  /*a030*/  @!P0 NANOSLEEP.SYNCS 0x989680 ;  /* 0x009896800000895d */ /* 0x004fea0003900000 */
[----:B------:R-:W2:Y:S02]  /*a040*/  @!P0 SYNCS.PHASECHK.TRANS64 P0, [R0+URZ], R2 ;  /* 0x00000002000085a7 */ /* 0x000ea400080010ff */
[----:B--2---:R-:W-:Y:S05]  /*a050*/  @!P0 BRA `(.L_x_143) ;  /* 0xfffffffc00f08947 */ /* 0x004fea000383ffff */
[----:B------:R-:W-:Y:S05]  /*a060*/  BRA `(.L_x_144) ;  /* 0xffffff90003c7947 */ /* 0x000fea000383ffff */
.L_x_36:
[----:B------:R-:W-:-:S07]  /*a070*/  MOV R0, UR5 ;  /* 0x0000000500007c02 */ /* 0x000fce0008000f00 */
.L_x_145:
[----:B-1----:R1:W2:Y:S02]  /*a080*/  SYNCS.PHASECHK.TRANS64.TRYWAIT P0, [R0+URZ], R2 ;  /* 0x00000002000075a7 */ /* 0x0022a400080011ff */
[----:B--2---:R-:W-:Y:S05]  /*a090*/  @!P0 NANOSLEEP.SYNCS 0x989680 ;  /* 0x009896800000895d */ /* 0x004fea0003900000 */
[----:B------:R-:W2:Y:S02]  /*a0a0*/  @!P0 SYNCS.PHASECHK.TRANS64 P0, [R0+URZ], R2 ;  /* 0x00000002000085a7 */ /* 0x000ea400080010ff */
[----:B--2---:R-:W-:Y:S05]  /*a0b0*/  @!P0 BRA `(.L_x_145) ;  /* 0xfffffffc00f08947 */ /* 0x004fea000383ffff */
[----:B------:R-:W-:Y:S05]  /*a0c0*/  BRA `(.L_x_146) ;  /* 0xffffff90004c7947 */ /* 0x000fea000383ffff */
.L_x_37:
[----:B------:R-:W-:-:S07]  /*a0d0*/  MOV R0, UR5 ;  /* 0x0000000500007c02 */ /* 0x000fce0008000f00 */
.L_x_147:
[----:B-1----:R1:W2:Y:S02]  /*a0e0*/  SYNCS.PHASECHK.TRANS64.TRYWAIT P0, [R0+URZ], R2 ;  /* 0x00000002000075a7 */ /* 0x0022a400080011ff */
[----:B--2---:R-:W-:Y:S05]  /*a0f0*/  @!P0 NANOSLEEP.SYNCS 0x989680 ;  /* 0x009896800000895d */ /* 0x004fea0003900000 */
[----:B------:R-:W2:Y:S02]  /*a100*/  @!P0 SYNCS.PHASECHK.TRANS64 P0, [R0+URZ], R2 ;  /* 0x00000002000085a7 */ /* 0x000ea400080010ff */
[----:B--2---:R-:W-:Y:S05]  /*a110*/  @!P0 BRA `(.L_x_147) ;  /* 0xfffffffc00f08947 */ /* 0x004fea000383ffff */
[----:B------:R-:W-:Y:S05]  /*a120*/  BRA `(.L_x_148) ;  /* 0xffffff90005c7947 */ /* 0x000fea000383ffff */
.L_x_38:
[----:B------:R-:W-:-:S07]  /*a130*/  MOV R0, UR5 ;  /* 0x0000000500007c02 */ /* 0x000fce0008000f00 */
.L_x_149:
[----:B-1----:R1:W2:Y:S02]  /*a140*/  SYNCS.PHASECHK.TRANS64.TRYWAIT P0, [R0+URZ], R2 ;  /* 0x00000002000075a7 */ /* 0x0022a400080011ff */
[----:B--2---:R-:W-:Y:S05]  /*a150*/  @!P0 NANOSLEEP.SYNCS 0x989680 ;  /* 0x009896800000895d */ /* 0x004fea0003900000 */
[----:B------:R-:W2:Y:S02]  /*a160*/  @!P0 SYNCS.PHASECHK.TRANS64 P0, [R0+URZ], R2 ;  /* 0x00000002000085a7 */ /* 0x000ea400080010ff */
[----:B--2---:R-:W-:Y:S05]  /*a170*/  @!P0 BRA `(.L_x_149) ;  /* 0xfffffffc00f08947 */ /* 0x004fea000383ffff */
[----:B------:R-:W-:Y:S05]  /*a180*/  BRA `(.L_x_150) ;  /* 0xffffff90006c7947 */ /* 0x000fea000383ffff */
.L_x_39:
[----:B------:R-:W-:-:S07]  /*a190*/  MOV R0, UR5 ;  /* 0x0000000500007c02 */ /* 0x000fce0008000f00 */
.L_x_151:
[----:B-1----:R1:W2:Y:S02]  /*a1a0*/  SYNCS.PHASECHK.TRANS64.TRYWAIT P0, [R0+URZ], R2 ;  /* 0x00000002000075a7 */ /* 0x0022a400080011ff */
[----:B--2---:R-:W-:Y:S05]  /*a1b0*/  @!P0 NANOSLEEP.SYNCS 0x989680 ;  /* 0x009896800000895d */ /* 0x004fea0003900000 */
[----:B------:R-:W2:Y:S02]  /*a1c0*/  @!P0 SYNCS.PHASECHK.TRANS64 P0, [R0+URZ], R2 ;  /* 0x00000002000085a7 */ /* 0x000ea400080010ff */
[----:B--2---:R-:W-:Y:S05]  /*a1d0*/  @!P0 BRA `(.L_x_151) ;  /* 0xfffffffc00f08947 */ /* 0x004fea000383ffff */
[----:B------:R-:W-:Y:S05]  /*a1e0*/  BRA `(.L_x_152) ;  /* 0xffffff90007c7947 */ /* 0x000fea000383ffff */
.L_x_40:
[----:B------:R-:W-:-:S07]  /*a1f0*/  MOV R0, UR5 ;  /* 0x0000000500007c02 */ /* 0x000fce0008000f00 */
.L_x_153:
[----:B-1----:R1:W2:Y:S02]  /*a200*/  SYNCS.PHASECHK.TRANS64.TRYWAIT P0, [R0+URZ], R2 ;  /* 0x00000002000075a7 */ /* 0x0022a400080011ff */
[----:B--2---:R-:W-:Y:S05]  /*a210*/  @!P0 NANOSLEEP.SYNCS 0x989680 ;  /* 0x009896800000895d */ /* 0x004fea0003900000 */
[----:B------:R-:W2:Y:S02]  /*a220*/  @!P0 SYNCS.PHASECHK.TRANS64 P0, [R0+URZ], R2 ;  /* 0x00000002000085a7 */ /* 0x000ea400080010ff */
[----:B--2---:R-:W-:Y:S05]  /*a230*/  @!P0 BRA `(.L_x_153) ;  /* 0xfffffffc00f08947 */ /* 0x004fea000383ffff */
[----:B------:R-:W-:Y:S05]  /*a240*/  BRA `(.L_x_154) ;  /* 0xffffff90008c7947 */ /* 0x000fea000383ffff */
.L_x_41:
[----:B------:R-:W-:-:S07]  /*a250*/  MOV R0, UR5 ;  /* 0x0000000500007c02 */ /* 0x000fce0008000f00 */
.L_x_155:
[----:B-1----:R1:W2:Y:S02]  /*a260*/  SYNCS.PHASECHK.TRANS64.TRYWAIT P0, [R0+URZ], R2 ;  /* 0x00000002000075a7 */ /* 0x0022a400080011ff */
[----:B--2---:R-:W-:Y:S05]  /*a270*/  @!P0 NANOSLEEP.SYNCS 0x989680 ;  /* 0x009896800000895d */ /* 0x004fea0003900000 */
[----:B------:R-:W2:Y:S02]  /*a280*/  @!P0 SYNCS.PHASECHK.TRANS64 P0, [R0+URZ], R2 ;  /* 0x00000002000085a7 */ /* 0x000ea400080010ff */
[----:B--2---:R-:W-:Y:S05]  /*a290*/  @!P0 BRA `(.L_x_155) ;  /* 0xfffffffc00f08947 */ /* 0x004fea000383ffff */
[----:B------:R-:W-:Y:S05]  /*a2a0*/  BRA `(.L_x_156) ;  /* 0xffffff90009c7947 */ /* 0x000fea000383ffff */
.L_x_42:
[----:B------:R-:W-:-:S07]  /*a2b0*/  MOV R0, UR5 ;  /* 0x0000000500007c02 */ /* 0x000fce0008000f00 */
.L_x_157:
[----:B-1----:R1:W2:Y:S02]  /*a2c0*/  SYNCS.PHASECHK.TRANS64.TRYWAIT P0, [R0+URZ], R2 ;  /* 0x00000002000075a7 */ /* 0x0022a400080011ff */
[----:B--2---:R-:W-:Y:S05]  /*a2d0*/  @!P0 NANOSLEEP.SYNCS 0x989680 ;  /* 0x009896800000895d */ /* 0x004fea0003900000 */
[----:B------:R-:W2:Y:S02]  /*a2e0*/  @!P0 SYNCS.PHASECHK.TRANS64 P0, [R0+URZ], R2 ;  /* 0x00000002000085a7 */ /* 0x000ea400080010ff */
[----:B--2---:R-:W-:Y:S05]  /*a2f0*/  @!P0 BRA `(.L_x_157) ;  /* 0xfffffffc00f08947 */ /* 0x004fea000383ffff */
[----:B------:R-:W-:Y:S05]  /*a300*/  BRA `(.L_x_158) ;  /* 0xffffff9000ac7947 */ /* 0x000fea000383ffff */
.L_x_43:
[----:B------:R-:W-:-:S07]  /*a310*/  MOV R0, UR5 ;  /* 0x0000000500007c02 */ /* 0x000fce0008000f00 */
.L_x_159:
[----:B-1----:R1:W2:Y:S02]  /*a320*/  SYNCS.PHASECHK.TRANS64.TRYWAIT P0, [R0+URZ], R2 ;  /* 0x00000002000075a7 */ /* 0x0022a400080011ff */
[----:B--2---:R-:W-:Y:S05]  /*a330*/  @!P0 NANOSLEEP.SYNCS 0x989680 ;  /* 0x009896800000895d */ /* 0x004fea0003900000 */
[----:B------:R-:W2:Y:S02]  /*a340*/  @!P0 SYNCS.PHASECHK.TRANS64 P0, [R0+URZ], R2 ;  /* 0x00000002000085a7 */ /* 0x000ea400080010ff */
[----:B--2---:R-:W-:Y:S05]  /*a350*/  @!P0 BRA `(.L_x_159) ;  /* 0xfffffffc00f08947 */ /* 0x004fea000383ffff */
[----:B------:R-:W-:Y:S05]  /*a360*/  BRA `(.L_x_160) ;  /* 0xffffff9000bc7947 */ /* 0x000fea000383ffff */
.L_x_44:
[----:B------:R-:W-:-:S07]  /*a370*/  MOV R0, UR5 ;  /* 0x0000000500007c02 */ /* 0x000fce0008000f00 */
.L_x_161:
[----:B-1----:R1:W2:Y:S02]  /*a380*/  SYNCS.PHASECHK.TRANS64.TRYWAIT P0, [R0+URZ], R2 ;  /* 0x00000002000075a7 */ /* 0x0022a400080011ff */
[----:B--2---:R-:W-:Y:S05]  /*a390*/  @!P0 NANOSLEEP.SYNCS 0x989680 ;  /* 0x009896800000895d */ /* 0x004fea0003900000 */
[----:B------:R-:W2:Y:S02]  /*a3a0*/  @!P0 SYNCS.PHASECHK.TRANS64 P0, [R0+URZ], R2 ;  /* 0x00000002000085a7 */ /* 0x000ea400080010ff */
[----:B--2---:R-:W-:Y:S05]  /*a3b0*/  @!P0 BRA `(.L_x_161) ;  /* 0xfffffffc00f08947 */ /* 0x004fea000383ffff */
[----:B------:R-:W-:Y:S05]  /*a3c0*/  BRA `(.L_x_162) ;  /* 0xffffff9000cc7947 */ /* 0x000fea000383ffff */
.L_x_45:
[----:B------:R-:W-:-:S07]  /*a3d0*/  MOV R0, UR5 ;  /* 0x0000000500007c02 */ /* 0x000fce0008000f00 */
.L_x_163:
[----:B-1----:R1:W2:Y:S02]  /*a3e0*/  SYNCS.PHASECHK.TRANS64.TRYWAIT P0, [R0+URZ], R2 ;  /* 0x00000002000075a7 */ /* 0x0022a400080011ff */
[----:B--2---:R-:W-:Y:S05]  /*a3f0*/  @!P0 NANOSLEEP.SYNCS 0x989680 ;  /* 0x009896800000895d */ /* 0x004fea0003900000 */
[----:B------:R-:W2:Y:S02]  /*a400*/  @!P0 SYNCS.PHASECHK.TRANS64 P0, [R0+URZ], R2 ;  /* 0x00000002000085a7 */ /* 0x000ea400080010ff */
[----:B--2---:R-:W-:Y:S05]  /*a410*/  @!P0 BRA `(.L_x_163) ;  /* 0xfffffffc00f08947 */ /* 0x004fea000383ffff */
[----:B------:R-:W-:Y:S05]  /*a420*/  BRA `(.L_x_164) ;  /* 0xffffff9000dc7947 */ /* 0x000fea000383ffff */
.L_x_46:
[----:B------:R-:W-:-:S07]  /*a430*/  MOV R0, UR5 ;  /* 0x0000000500007c02 */ /* 0x000fce0008000f00 */
.L_x_165:
[----:B-1----:R1:W2:Y:S02]  /*a440*/  SYNCS.PHASECHK.TRANS64.TRYWAIT P0, [R0+URZ], R2 ;  /* 0x00000002000075a7 */ /* 0x0022a400080011ff */
[----:B--2---:R-:W-:Y:S05]  /*a450*/  @!P0 NANOSLEEP.SYNCS 0x989680 ;  /* 0x009896800000895d */ /* 0x004fea0003900000 */
[----:B------:R-:W2:Y:S02]  /*a460*/  @!P0 SYNCS.PHASECHK.TRANS64 P0, [R0+URZ], R2 ;  /* 0x00000002000085a7 */ /* 0x000ea400080010ff */
[----:B--2---:R-:W-:Y:S05]  /*a470*/  @!P0 BRA `(.L_x_165) ;  /* 0xfffffffc00f08947 */ /* 0x004fea000383ffff */
[----:B------:R-:W-:Y:S05]  /*a480*/  BRA `(.L_x_166) ;  /* 0xffffff9000ec7947 */ /* 0x000fea000383ffff */
.L_x_47:
[----:B------:R-:W-:-:S07]  /*a490*/  MOV R0, UR5 ;  /* 0x0000000500007c02 */ /* 0x000fce0008000f00 */
.L_x_167:
[----:B-1----:R1:W2:Y:S02]  /*a4a0*/  SYNCS.PHASECHK.TRANS64.TRYWAIT P0, [R0+URZ], R2 ;  /* 0x00000002000075a7 */ /* 0x0022a400080011ff */
[----:B--2---:R-:W-:Y:S05]  /*a4b0*/  @!P0 NANOSLEEP.SYNCS 0x989680 ;  /* 0x009896800000895d */ /* 0x004fea0003900000 */
[----:B------:R-:W2:Y:S02]  /*a4c0*/  @!P0 SYNCS.PHASECHK.TRANS64 P0, [R0+URZ], R2 ;  /* 0x00000002000085a7 */ /* 0x000ea400080010ff */
[----:B--2---:R-:W-:Y:S05]  /*a4d0*/  @!P0 BRA `(.L_x_167) ;  /* 0xfffffffc00f08947 */ /* 0x004fea000383ffff */
[----:B------:R-:W-:Y:S05]  /*a4e0*/  BRA `(.L_x_168) ;  /* 0xffffff9000fc7947 */ /* 0x000fea000383ffff */
.L_x_48:
[----:B------:R-:W-:-:S07]  /*a4f0*/  MOV R0, UR5 ;  /* 0x0000000500007c02 */ /* 0x000fce0008000f00 */
.L_x_169:
[----:B-1----:R1:W2:Y:S02]  /*a500*/  SYNCS.PHASECHK.TRANS64.TRYWAIT P0, [R0+URZ], R2 ;  /* 0x00000002000075a7 */ /* 0x0022a400080011ff */
[----:B--2---:R-:W-:Y:S05]  /*a510*/  @!P0 NANOSLEEP.SYNCS 0x989680 ;  /* 0x009896800000895d */ /* 0x004fea0003900000 */
[----:B------:R-:W2:Y:S02]  /*a520*/  @!P0 SYNCS.PHASECHK.TRANS64 P0, [R0+URZ], R2 ;  /* 0x00000002000085a7 */ /* 0x000ea400080010ff */
[----:B--2---:R-:W-:Y:S05]  /*a530*/  @!P0 BRA `(.L_x_169) ;  /* 0xfffffffc00f08947 */ /* 0x004fea000383ffff */
[----:B------:R-:W-:Y:S05]  /*a540*/  BRA `(.L_x_170) ;  /* 0xffffff94000c7947 */ /* 0x000fea000383ffff */
.L_x_49:
[----:B------:R-:W-:-:S07]  /*a550*/  MOV R0, UR5 ;  /* 0x0000000500007c02 */ /* 0x000fce0008000f00 */
.L_x_171:
[----:B-1----:R1:W2:Y:S02]  /*a560*/  SYNCS.PHASECHK.TRANS64.TRYWAIT P0, [R0+URZ], R2 ;  /* 0x00000002000075a7 */ /* 0x0022a400080011ff */
[----:B--2---:R-:W-:Y:S05]  /*a570*/  @!P0 NANOSLEEP.SYNCS 0x989680 ;  /* 0x009896800000895d */ /* 0x004fea0003900000 */
[----:B------:R-:W2:Y:S02]  /*a580*/  @!P0 SYNCS.PHASECHK.TRANS64 P0, [R0+URZ], R2 ;  /* 0x00000002000085a7 */ /* 0x000ea400080010ff */
[----:B--2---:R-:W-:Y:S05]  /*a590*/  @!P0 BRA `(.L_x_171) ;  /* 0xfffffffc00f08947 */ /* 0x004fea000383ffff */
[----:B------:R-:W-:Y:S05]  /*a5a0*/  BRA `(.L_x_172) ;  /* 0xffffff94001c7947 */ /* 0x000fea000383ffff */
.L_x_52:
[----:B------:R-:W-:-:S07]  /*a5b0*/  MOV R4, UR4 ;  /* 0x0000000400047c02 */ /* 0x000fce0008000f00 */
.L_x_173:
[----:B--2---:R2:W3:Y:S02]  /*a5c0*/  SYNCS.PHASECHK.TRANS64.TRYWAIT P1, [R4+URZ+0x168], R6 ;  /* 0x00016806040075a7 */ /* 0x0044e400080211ff */
[----:B---3--:R-:W-:Y:S05]  /*a5d0*/  @!P1 NANOSLEEP.SYNCS 0x989680 ;  /* 0x009896800000995d */ /* 0x008fea0003900000 */
[----:B------:R-:W3:Y:S02]  /*a5e0*/  @!P1 SYNCS.PHASECHK.TRANS64 P1, [R4+URZ+0x168], R6 ;  /* 0x00016806040095a7 */ /* 0x000ee400080210ff */
[----:B---3--:R-:W-:Y:S05]  /*a5f0*/  @!P1 BRA `(.L_x_173) ;  /* 0xfffffffc00f09947 */ /* 0x008fea000383ffff */
[----:B------:R-:W-:Y:S05]  /*a600*/  BRA `(.L_x_174) ;  /* 0xffffff94008c7947 */ /* 0x000fea000383ffff */
.L_x_53:
[----:B--2---:R-:W-:-:S07]  /*a610*/  MOV R4, UR4 ;  /* 0x0000000400047c02 */ /* 0x004fce0008000f00 */
.L_x_175:
[----:B--2---:R2:W3:Y:S02]  /*a620*/  SYNCS.PHASECHK.TRANS64.TRYWAIT P1, [R4+URZ+0x160], R5 ;  /* 0x00016005040075a7 */ /* 0x0044e400080211ff */
[----:B---3--:R-:W-:Y:S05]  /*a630*/  @!P1 NANOSLEEP.SYNCS 0x989680 ;  /* 0x009896800000995d */ /* 0x008fea0003900000 */
[----:B------:R-:W3:Y:S02]  /*a640*/  @!P1 SYNCS.PHASECHK.TRANS64 P1, [R4+URZ+0x160], R5 ;  /* 0x00016005040095a7 */ /* 0x000ee400080210ff */
[----:B---3--:R-:W-:Y:S05]  /*a650*/  @!P1 BRA `(.L_x_175) ;  /* 0xfffffffc00f09947 */ /* 0x008fea000383ffff */
[----:B------:R-:W-:Y:S05]  /*a660*/  BRA `(.L_x_176) ;  /* 0xffffff9400947947 */ /* 0x000fea000383ffff */
.L_x_61:
[----:B------:R-:W-:-:S07]  /*a670*/  MOV R0, UR19 ;  /* 0x0000001300007c02 */ /* 0x000fce0008000f00 */
.L_x_177:
[----:B-1----:R1:W2:Y:S02]  /*a680*/  SYNCS.PHASECHK.TRANS64.TRYWAIT P0, [R0+URZ+0x160], R2 ;  /* 0x00016002000075a7 */ /* 0x0022a400080011ff */
[----:B--2---:R-:W-:Y:S05]  /*a690*/  @!P0 NANOSLEEP.SYNCS 0x989680 ;  /* 0x009896800000895d */ /* 0x004fea0003900000 */
[----:B------:R-:W2:Y:S02]  /*a6a0*/  @!P0 SYNCS.PHASECHK.TRANS64 P0, [R0+URZ+0x160], R2 ;  /* 0x00016002000085a7 */ /* 0x000ea400080010ff */
[----:B--2---:R-:W-:Y:S05]  /*a6b0*/  @!P0 BRA `(.L_x_177) ;  /* 0xfffffffc00f08947 */ /* 0x004fea000383ffff */
[----:B------:R-:W-:Y:S05]  /*a6c0*/  BRA `(.L_x_178) ;  /* 0xffffff9c00087947 */ /* 0x000fea000383ffff */
.L_x_62:
[----:B------:R-:W-:-:S07]  /*a6d0*/  MOV R0, UR23 ;  /* 0x0000001700007c02 */ /* 0x000fce0008000f00 */
.L_x_179:
[----:B-1----:R1:W2:Y:S02]  /*a6e0*/  SYNCS.PHASECHK.TRANS64.TRYWAIT P0, [R0+URZ+0x180], R2 ;  /* 0x00018002000075a7 */ /* 0x0022a400080011ff */
[----:B--2---:R-:W-:Y:S05]  /*a6f0*/  @!P0 NANOSLEEP.SYNCS 0x989680 ;  /* 0x009896800000895d */ /* 0x004fea0003900000 */
[----:B------:R-:W2:Y:S02]  /*a700*/  @!P0 SYNCS.PHASECHK.TRANS64 P0, [R0+URZ+0x180], R2 ;  /* 0x00018002000085a7 */ /* 0x000ea400080010ff */
[----:B--2---:R-:W-:Y:S05]  /*a710*/  @!P0 BRA `(.L_x_179) ;  /* 0xfffffffc00f08947 */ /* 0x004fea000383ffff */
[----:B------:R-:W-:Y:S05]  /*a720*/  BRA `(.L_x_180) ;  /* 0xffffff9c00207947 */ /* 0x000fea000383ffff */
.L_x_65:
[----:B-1----:R-:W-:Y:S07]  /*a730*/  MOV R0, UR15 ;  /* 0x0000000f00007c02 */ /* 0x002fee0008000f00 */
.L_x_181:
[----:B-1----:R1:W2:Y:S02]  /*a740*/  SYNCS.PHASECHK.TRANS64.TRYWAIT P0, [R0+URZ], R3 ;  /* 0x00000003000075a7 */ /* 0x0022a400080011ff */
[----:B--2---:R-:W-:Y:S05]  /*a750*/  @!P0 NANOSLEEP.SYNCS 0x989680 ;  /* 0x009896800000895d */ /* 0x004fea0003900000 */
[----:B------:R-:W2:Y:S02]  /*a760*/  @!P0 SYNCS.PHASECHK.TRANS64 P0, [R0+URZ], R3 ;  /* 0x00000003000085a7 */ /* 0x000ea400080010ff */
[----:B--2---:R-:W-:Y:S05]  /*a770*/  @!P0 BRA `(.L_x_181) ;  /* 0xfffffffc00f08947 */ /* 0x004fea000383ffff */
[----:B------:R-:W-:Y:S05]  /*a780*/  BRA `(.L_x_64) ;  /* 0xffffff9c00507947 */ /* 0x000fea000383ffff */
.L_x_68:
[----:B------:R-:W-:-:S07]  /*a790*/  MOV R0, UR4 ;  /* 0x0000000400007c02 */ /* 0x000fce0008000f00 */
.L_x_182:
[----:B-1----:R1:W3:Y:S02]  /*a7a0*/  SYNCS.PHASECHK.TRANS64.TRYWAIT P0, [R0+URZ], R2 ;  /* 0x00000002000075a7 */ /* 0x0022e400080011ff */
[----:B---3--:R-:W-:Y:S05]  /*a7b0*/  @!P0 NANOSLEEP.SYNCS 0x989680 ;  /* 0x009896800000895d */ /* 0x008fea0003900000 */
[----:B------:R-:W3:Y:S02]  /*a7c0*/  @!P0 SYNCS.PHASECHK.TRANS64 P0, [R0+URZ], R2 ;  /* 0x00000002000085a7 */ /* 0x000ee400080010ff */
[----:B---3--:R-:W-:Y:S05]  /*a7d0*/  @!P0 BRA `(.L_x_182) ;  /* 0xfffffffc00f08947 */ /* 0x008fea000383ffff */
[----:B------:R-:W-:Y:S05]  /*a7e0*/  BRA `(.L_x_183) ;  /* 0xffffffa000147947 */ /* 0x000fea000383ffff */
.L_x_69:
[----:B------:R-:W-:-:S07]  /*a7f0*/  MOV R0, UR4 ;  /* 0x0000000400007c02 */ /* 0x000fce0008000f00 */
.L_x_184:
[----:B-1----:R1:W2:Y:S02]  /*a800*/  SYNCS.PHASECHK.TRANS64.TRYWAIT P0, [R0+URZ], R2 ;  /* 0x00000002000075a7 */ /* 0x0022a400080011ff */
[----:B--2---:R-:W-:Y:S05]  /*a810*/  @!P0 NANOSLEEP.SYNCS 0x989680 ;  /* 0x009896800000895d */ /* 0x004fea0003900000 */
[----:B------:R-:W2:Y:S02]  /*a820*/  @!P0 SYNCS.PHASECHK.TRANS64 P0, [R0+URZ], R2 ;  /* 0x00000002000085a7 */ /* 0x000ea400080010ff */
[----:B--2---:R-:W-:Y:S05]  /*a830*/  @!P0 BRA `(.L_x_184) ;  /* 0xfffffffc00f08947 */ /* 0x004fea000383ffff */
[----:B------:R-:W-:Y:S05]  /*a840*/  BRA `(.L_x_185) ;  /* 0xffffffa000207947 */ /* 0x000fea000383ffff */
.L_x_74:
[----:B------:R-:W-:Y:S07]  /*a850*/  MOV R0, UR20 ;  /* 0x0000001400007c02 */ /* 0x000fee0008000f00 */
.L_x_186:
[----:B-1----:R1:W2:Y:S02]  /*a860*/  SYNCS.PHASECHK.TRANS64.TRYWAIT P0, [R0+URZ+0x160], R3 ;  /* 0x00016003000075a7 */ /* 0x0022a400080011ff */
[----:B--2---:R-:W-:Y:S05]  /*a870*/  @!P0 NANOSLEEP.SYNCS 0x989680 ;  /* 0x009896800000895d */ /* 0x004fea0003900000 */
[----:B------:R-:W2:Y:S02]  /*a880*/  @!P0 SYNCS.PHASECHK.TRANS64 P0, [R0+URZ+0x160], R3 ;  /* 0x00016003000085a7 */ /* 0x000ea400080010ff */
[----:B--2---:R-:W-:Y:S05]  /*a890*/  @!P0 BRA `(.L_x_186) ;  /* 0xfffffffc00f08947 */ /* 0x004fea000383ffff */
[----:B------:R-:W-:Y:S05]  /*a8a0*/  BRA `(.L_x_187) ;  /* 0xffffffa800007947 */ /* 0x000fea000383ffff */
.L_x_77:
[----:B------:R-:W-:Y:S07]  /*a8b0*/  MOV R3, UR20 ;  /* 0x0000001400037c02 */ /* 0x000fee0008000f00 */
.L_x_188:
[----:B-1----:R1:W2:Y:S02]  /*a8c0*/  SYNCS.PHASECHK.TRANS64.TRYWAIT P1, [R3+URZ+0x158], R8 ;  /* 0x00015808030075a7 */ /* 0x0022a400080211ff */
[----:B--2---:R-:W-:Y:S05]  /*a8d0*/  @!P1 NANOSLEEP.SYNCS 0x989680 ;  /* 0x009896800000995d */ /* 0x004fea0003900000 */
[----:B------:R-:W2:Y:S02]  /*a8e0*/  @!P1 SYNCS.PHASECHK.TRANS64 P1, [R3+URZ+0x158], R8 ;  /* 0x00015808030095a7 */ /* 0x000ea400080210ff */
[----:B--2---:R-:W-:Y:S05]  /*a8f0*/  @!P1 BRA `(.L_x_188) ;  /* 0xfffffffc00f09947 */ /* 0x004fea000383ffff */
[----:B------:R-:W-:Y:S05]  /*a900*/  BRA `(.L_x_76) ;  /* 0xffffffac005c7947 */ /* 0x000fea000383ffff */
.L_x_80:
[----:B------:R-:W-:Y:S07]  /*a910*/  MOV R0, UR20 ;  /* 0x0000001400007c02 */ /* 0x000fee0008000f00 */
.L_x_189:
[----:B-1----:R1:W2:Y:S02]  /*a920*/  SYNCS.PHASECHK.TRANS64.TRYWAIT P1, [R0+URZ+0x130], R8 ;  /* 0x00013008000075a7 */ /* 0x0022a400080211ff */
[----:B--2---:R-:W-:Y:S05]  /*a930*/  @!P1 NANOSLEEP.SYNCS 0x989680 ;  /* 0x009896800000995d */ /* 0x004fea0003900000 */
[----:B------:R-:W2:Y:S02]  /*a940*/  @!P1 SYNCS.PHASECHK.TRANS64 P1, [R0+URZ+0x130], R8 ;  /* 0x00013008000095a7 */ /* 0x000ea400080210ff */
[----:B--2---:R-:W-:Y:S05]  /*a950*/  @!P1 BRA `(.L_x_189) ;  /* 0xfffffffc00f09947 */ /* 0x004fea000383ffff */
[----:B------:R-:W-:Y:S05]  /*a960*/  BRA `(.L_x_190) ;  /* 0xffffffb000cc7947 */ /* 0x000fea000383ffff */
.L_x_81:
[----:B------:R-:W-:Y:S07]  /*a970*/  MOV R0, UR20 ;  /* 0x0000001400007c02 */ /* 0x000fee0008000f00 */
.L_x_191:
[----:B-1----:R1:W2:Y:S02]  /*a980*/  SYNCS.PHASECHK.TRANS64.TRYWAIT P1, [R0+URZ+0x138], R8 ;  /* 0x00013808000075a7 */ /* 0x0022a400080211ff */
[----:B--2---:R-:W-:Y:S05]  /*a990*/  @!P1 NANOSLEEP.SYNCS 0x989680 ;  /* 0x009896800000995d */ /* 0x004fea0003900000 */
[----:B------:R-:W2:Y:S02]  /*a9a0*/  @!P1 SYNCS.PHASECHK.TRANS64 P1, [R0+URZ+0x138], R8 ;  /* 0x00013808000095a7 */ /* 0x000ea400080210ff */
[----:B--2---:R-:W-:Y:S05]  /*a9b0*/  @!P1 BRA `(.L_x_191) ;  /* 0xfffffffc00f09947 */ /* 0x004fea000383ffff */
[----:B------:R-:W-:Y:S05]  /*a9c0*/  BRA `(.L_x_192) ;  /* 0xffffffb4000c7947 */ /* 0x000fea000383ffff */
.L_x_82:
[----:B------:R-:W-:Y:S07]  /*a9d0*/  MOV R0, UR20 ;  /* 0x0000001400007c02 */ /* 0x000fee0008000f00 */
.L_x_193:
[----:B-1----:R1:W2:Y:S02]  /*a9e0*/  SYNCS.PHASECHK.TRANS64.TRYWAIT P1, [R0+URZ+0x140], R8 ;  /* 0x00014008000075a7 */ /* 0x0022a400080211ff */
[----:B--2---:R-:W-:Y:S05]  /*a9f0*/  @!P1 NANOSLEEP.SYNCS 0x989680 ;  /* 0x009896800000995d */ /* 0x004fea0003900000 */
[----:B------:R-:W2:Y:S02]  /*aa00*/  @!P1 SYNCS.PHASECHK.TRANS64 P1, [R0+URZ+0x140], R8 ;  /* 0x00014008000095a7 */ /* 0x000ea400080210ff */
[----:B--2---:R-:W-:Y:S05]  /*aa10*/  @!P1 BRA `(.L_x_193) ;  /* 0xfffffffc00f09947 */ /* 0x004fea000383ffff */
[----:B------:R-:W-:Y:S05]  /*aa20*/  BRA `(.L_x_194) ;  /* 0xffffffb4004c7947 */ /* 0x000fea000383ffff */
.L_x_83:
[----:B------:R-:W-:Y:S07]  /*aa30*/  MOV R0, UR20 ;  /* 0x0000001400007c02 */ /* 0x000fee0008000f00 */
.L_x_195:
[----:B-1----:R1:W2:Y:S02]  /*aa40*/  SYNCS.PHASECHK.TRANS64.TRYWAIT P0, [R0+URZ+0x148], R8 ;  /* 0x00014808000075a7 */ /* 0x0022a400080011ff */
[----:B--2---:R-:W-:Y:S05]  /*aa50*/  @!P0 NANOSLEEP.SYNCS 0x989680 ;  /* 0x009896800000895d */ /* 0x004fea0003900000 */
[----:B------:R-:W2:Y:S02]  /*aa60*/  @!P0 SYNCS.PHASECHK.TRANS64 P0, [R0+URZ+0x148], R8 ;  /* 0x00014808000085a7 */ /* 0x000ea400080010ff */
[----:B--2---:R-:W-:Y:S05]  /*aa70*/  @!P0 BRA `(.L_x_195) ;  /* 0xfffffffc00f08947 */ /* 0x004fea000383ffff */
[----:B------:R-:W-:Y:S05]  /*aa80*/  BRA `(.L_x_196) ;  /* 0xffffffb400987947 */ /* 0x000fea000383ffff */
.L_x_85:
[----:B------:R-:W-:-:S07]  /*aa90*/  MOV R0, UR20 ;  /* 0x0000001400007c02 */ /* 0x000fce0008000f00 */
.L_x_197:
[----:B-1----:R1:W2:Y:S02]  /*aaa0*/  SYNCS.PHASECHK.TRANS64.TRYWAIT P0, [R0+URZ+0x130], R2 ;  /* 0x00013002000075a7 */ /* 0x0022a400080011ff */
[----:B--2---:R-:W-:Y:S05]  /*aab0*/  @!P0 NANOSLEEP.SYNCS 0x989680 ;  /* 0x009896800000895d */ /* 0x004fea0003900000 */
[----:B------:R-:W2:Y:S02]  /*aac0*/  @!P0 SYNCS.PHASECHK.TRANS64 P0, [R0+URZ+0x130], R2 ;  /* 0x00013002000085a7 */ /* 0x000ea400080010ff */
[----:B--2---:R-:W-:Y:S05]  /*aad0*/  @!P0 BRA `(.L_x_197) ;  /* 0xfffffffc00f08947 */ /* 0x004fea000383ffff */
[----:B------:R-:W-:Y:S05]  /*aae0*/  BRA `(.L_x_198) ;  /* 0xffffffb400f47947 */ /* 0x000fea000383ffff */
.L_x_86:
[----:B-1----:R-:W-:-:S07]  /*aaf0*/  MOV R0, UR20 ;  /* 0x0000001400007c02 */ /* 0x002fce0008000f00 */
.L_x_199:
[----:B-1----:R1:W2:Y:S02]  /*ab00*/  SYNCS.PHASECHK.TRANS64.TRYWAIT P0, [R0+URZ+0x138], R2 ;  /* 0x00013802000075a7 */ /* 0x0022a400080011ff */
[----:B--2---:R-:W-:Y:S05]  /*ab10*/  @!P0 NANOSLEEP.SYNCS 0x989680 ;  /* 0x009896800000895d */ /* 0x004fea0003900000 */
[----:B------:R-:W2:Y:S02]  /*ab20*/  @!P0 SYNCS.PHASECHK.TRANS64 P0, [R0+URZ+0x138], R2 ;  /* 0x00013802000085a7 */ /* 0x000ea400080010ff */
[----:B--2---:R-:W-:Y:S05]  /*ab30*/  @!P0 BRA `(.L_x_199) ;  /* 0xfffffffc00f08947 */ /* 0x004fea000383ffff */
[----:B------:R-:W-:Y:S05]  /*ab40*/  BRA `(.L_x_200) ;  /* 0xffffffb400e47947 */ /* 0x000fea000383ffff */
.L_x_87:
[----:B-1----:R-:W-:-:S07]  /*ab50*/  MOV R0, UR20 ;  /* 0x0000001400007c02 */ /* 0x002fce0008000f00 */
.L_x_201:
[----:B-1----:R1:W2:Y:S02]  /*ab60*/  SYNCS.PHASECHK.TRANS64.TRYWAIT P0, [R0+URZ+0x140], R2 ;  /* 0x00014002000075a7 */ /* 0x0022a400080011ff */
[----:B--2---:R-:W-:Y:S05]  /*ab70*/  @!P0 NANOSLEEP.SYNCS 0x989680 ;  /* 0x009896800000895d */ /* 0x004fea0003900000 */
[----:B------:R-:W2:Y:S02]  /*ab80*/  @!P0 SYNCS.PHASECHK.TRANS64 P0, [R0+URZ+0x140], R2 ;  /* 0x00014002000085a7 */ /* 0x000ea400080010ff */
[----:B--2---:R-:W-:Y:S05]  /*ab90*/  @!P0 BRA `(.L_x_201) ;  /* 0xfffffffc00f08947 */ /* 0x004fea000383ffff */
[----:B------:R-:W-:Y:S05]  /*aba0*/  BRA `(.L_x_202) ;  /* 0xffffffb400d47947 */ /* 0x000fea000383ffff */
.L_x_89:
[----:B------:R-:W-:Y:S07]  /*abb0*/  MOV R0, UR49 ;  /* 0x0000003100007c02 */ /* 0x000fee0008000f00 */
.L_x_203:
[----:B-1----:R1:W2:Y:S02]  /*abc0*/  SYNCS.PHASECHK.TRANS64.TRYWAIT P0, [R0+URZ+0x160], R2 ;  /* 0x00016002000075a7 */ /* 0x0022a400080011ff */
[----:B--2---:R-:W-:Y:S05]  /*abd0*/  @!P0 NANOSLEEP.SYNCS 0x989680 ;  /* 0x009896800000895d */ /* 0x004fea0003900000 */
[----:B------:R-:W2:Y:S02]  /*abe0*/  @!P0 SYNCS.PHASECHK.TRANS64 P0, [R0+URZ+0x160], R2 ;  /* 0x00016002000085a7 */ /* 0x000ea400080010ff */
[----:B--2---:R-:W-:Y:S05]  /*abf0*/  @!P0 BRA `(.L_x_203) ;  /* 0xfffffffc00f08947 */ /* 0x004fea000383ffff */
[----:B------:R-:W-:Y:S05]  /*ac00*/  BRA `(.L_x_204) ;  /* 0xffffffb800b07947 */ /* 0x000fea000383ffff */
.L_x_100:
[----:B-1----:R-:W-:Y:S04]  /*ac10*/  MOV R2, UR49 ;  /* 0x0000003100027c02 */ /* 0x002fe80008000f00 */
[----:B------:R1:W3:Y:S03]  /*ac20*/  SYNCS.PHASECHK.TRANS64.TRYWAIT P1, [R2+URZ+0x110], R3 ;  /* 0x00011003020075a7 */ /* 0x0002e600080211ff */
[----:B---3--:R-:W-:Y:S05]  /*ac30*/  @!P1 NANOSLEEP.SYNCS 0x989680 ;  /* 0x009896800000995d */ /* 0x008fea0003900000 */
[----:B------:R-:W3:Y:S02]  /*ac40*/  @!P1 SYNCS.PHASECHK.TRANS64 P1, [R2+URZ+0x110], R3 ;  /* 0x00011003020095a7 */ /* 0x000ee400080210ff */
[----:B---3--:R-:W-:Y:S05]  /*ac50*/  @!P1 BRA `(.L_x_100) ;  /* 0xfffffffc00ec9947 */ /* 0x008fea000383ffff */
[----:B------:R-:W-:Y:S05]  /*ac60*/  BRA `(.L_x_99) ;  /* 0xffffffcc00807947 */ /* 0x000fea000383ffff */
.L_x_102:
[----:B-1----:R1:W4:Y:S02]  /*ac70*/  SYNCS.PHASECHK.TRANS64.TRYWAIT P1, [R67+URZ+0x170], R0 ;  /* 0x00017000430075a7 */ /* 0x00232400080211ff */
[----:B----4-:R-:W-:Y:S05]  /*ac80*/  @!P1 NANOSLEEP.SYNCS 0x989680 ;  /* 0x009896800000995d */ /* 0x010fea0003900000 */
[----:B------:R-:W4:Y:S02]  /*ac90*/  @!P1 SYNCS.PHASECHK.TRANS64 P1, [R67+URZ+0x170], R0 ;  /* 0x00017000430095a7 */ /* 0x000f2400080210ff */
[----:B----4-:R-:W-:Y:S05]  /*aca0*/  @!P1 BRA `(.L_x_102) ;  /* 0xfffffffc00f09947 */ /* 0x010fea000383ffff */
[----:B------:R-:W-:Y:S05]  /*acb0*/  BRA `(.L_x_101) ;  /* 0xffffffcc009c7947 */ /* 0x000fea000383ffff */
.L_x_111:
[----:B--2---:R2:W4:Y:S02]  /*acc0*/  SYNCS.PHASECHK.TRANS64.TRYWAIT P1, [R4+URZ+0x110], R0 ;  /* 0x00011000040075a7 */ /* 0x00452400080211ff */
[----:B----4-:R-:W-:Y:S05]  /*acd0*/  @!P1 NANOSLEEP.SYNCS 0x989680 ;  /* 0x009896800000995d */ /* 0x010fea0003900000 */
[----:B------:R-:W4:Y:S02]  /*ace0*/  @!P1 SYNCS.PHASECHK.TRANS64 P1, [R4+URZ+0x110], R0 ;  /* 0x00011000040095a7 */ /* 0x000f2400080210ff */
[----:B----4-:R-:W-:Y:S05]  /*acf0*/  @!P1 BRA `(.L_x_111) ;  /* 0xfffffffc00f09947 */ /* 0x010fea000383ffff */
[----:B------:R-:W-:Y:S05]  /*ad00*/  BRA `(.L_x_110) ;  /* 0xffffffd4008c7947 */ /* 0x000fea000383ffff */
.L_x_119:
[----:B-1----:R1:W4:Y:S02]  /*ad10*/  SYNCS.PHASECHK.TRANS64.TRYWAIT P1, [R2+URZ+0x110], R4 ;  /* 0x00011004020075a7 */ /* 0x00232400080211ff */
[----:B----4-:R-:W-:Y:S05]  /*ad20*/  @!P1 NANOSLEEP.SYNCS 0x989680 ;  /* 0x009896800000995d */ /* 0x010fea0003900000 */
[----:B------:R-:W4:Y:S02]  /*ad30*/  @!P1 SYNCS.PHASECHK.TRANS64 P1, [R2+URZ+0x110], R4 ;  /* 0x00011004020095a7 */ /* 0x000f2400080210ff */
[----:B----4-:R-:W-:Y:S05]  /*ad40*/  @!P1 BRA `(.L_x_119) ;  /* 0xfffffffc00f09947 */ /* 0x010fea000383ffff */
[----:B------:R-:W-:Y:S05]  /*ad50*/  BRA `(.L_x_118) ;  /* 0xffffffdc00947947 */ /* 0x000fea000383ffff */
.L_x_127:
[----:B--2---:R2:W4:Y:S02]  /*ad60*/  SYNCS.PHASECHK.TRANS64.TRYWAIT P1, [R3+URZ+0x110], R0 ;  /* 0x00011000030075a7 */ /* 0x00452400080211ff */
[----:B----4-:R-:W-:Y:S05]  /*ad70*/  @!P1 NANOSLEEP.SYNCS 0x989680 ;  /* 0x009896800000995d */ /* 0x010fea0003900000 */
[----:B------:R-:W4:Y:S02]  /*ad80*/  @!P1 SYNCS.PHASECHK.TRANS64 P1, [R3+URZ+0x110], R0 ;  /* 0x00011000030095a7 */ /* 0x000f2400080210ff */
[----:B----4-:R-:W-:Y:S05]  /*ad90*/  @!P1 BRA `(.L_x_127) ;  /* 0xfffffffc00f09947 */ /* 0x010fea000383ffff */
[----:B------:R-:W-:Y:S05]  /*ada0*/  BRA `(.L_x_126) ;  /* 0xffffffe400987947 */ /* 0x000fea000383ffff */
        .weak           $__internal_0_$__cuda_sm10x_tcgen05_guardrail_trap_col_being_dealloced_not_returned_by_alloc
        .type           $__internal_0_$__cuda_sm10x_tcgen05_guardrail_trap_col_being_dealloced_not_returned_by_alloc,@function
        .size           $__internal_0_$__cuda_sm10x_tcgen05_guardrail_trap_col_being_dealloced_not_returned_by_alloc,($__internal_1_$__cuda_sm10x_tcgen05_guardrail_trap_phase_invalid_during_alloc - $__internal_0_$__cuda_sm10x_tcgen05_guardrail_trap_col_being_dealloced_not_returned_by_alloc)
$__internal_0_$__cuda_sm10x_tcgen05_guardrail_trap_col_being_dealloced_not_returned_by_alloc:
[----:B------:R-:W-:Y:S05]  /*adb0*/  BPT.TRAP 0x1 ;  /* 0x000000040000795c */ /* 0x000fea0000300000 */
[----:B------:R-:W-:-:S04]  /*adc0*/  HFMA2 R3, -RZ, RZ, 0, 0 ;  /* 0x00000000ff037431 */ /* 0x000fc800000001ff */
[----:B------:R-:W-:Y:S05]  /*add0*/  RET.REL.NODEC R2 `(_ZN7cutlass13device_kernelINS_4conv6kernel13ConvUniversalINS1_16ConvProblemShapeILNS1_8OperatorE2ELi3EEENS1_10collective14CollectiveConvINS1_47MainloopSm100TmaUmmaWarpSpecializedImplicitGemmILS5_2ELi17ELi3ELi1ELi2EN4cute5tupleIJNSA_1CILi1EEESD_SD_EEEEENSB_IJNSC_ILi64EEENSB_IJNSC_ILi128EEEEEENSB_IJNSC_ILi32EEEEEEEEENS_10bfloat16_tESM_NSA_8TiledMMAINSA_8MMA_AtomIJNSA_20SM100_MMA_F16BF16_SSISM_SM_fLi64ELi128ELNSA_4UMMA5MajorE1ELSR_1ELNSQ_7ScaleInE0ELSS_0EEEEEENSA_6LayoutISE_NSB_IJNSC_ILi0EEESW_SW_EEEEENSB_IJNSA_10UnderscoreESZ_SZ_EEEEENS7_6detail27Sm100ImplicitGemmTileTraitsINSA_13SM90_TMA_LOADENSA_14ComposedLayoutINSA_7SwizzleILi3ELi4ELi3EEENSA_18smem_ptr_flag_bitsILi16EEENSV_INSB_IJSG_NSC_ILi8EEEEEENSB_IJSD_SG_EEEEEEEvEENS13_INSA_20SM90_TMA_LOAD_IM2COLES1E_vEEEENS_8epilogue10collective18CollectiveEpilogueINS1J_23Sm100TmaWarpSpecializedILi4ELi2ELi16ELb1ELb0EEEJSL_NSB_IJNSV_ISG_SD_EENSV_ISJ_SD_EEEEESM_NSB_IJlNSB_IJSD_lllEEESW_EEESM_S1S_NS1J_6fusion15FusionCallbacksIS1N_NS1T_17LinearCombinationISM_fSM_fLNS_15FloatRoundStyleE2EEESL_S1Q_JEEENSA_5SM1004TMEM4LOAD26SM100_TMEM_LOAD_16dp256b4xES14_NS15_INS16_ILi2ELi4ELi3EEES19_NSV_INSB_IJS1A_SJ_EEENSB_IJSJ_SD_EEEEEEENSA_17SM75_U32x4_LDSM_NENSA_14SM90_TMA_STOREES27_NSA_17SM90_U32x4_STSM_NENSA_39AutoVectorizingCopyWithAssumedAlignmentILi128EEEEEEvvEEEEvNT_6ParamsE) ;  /* 0xffffff5002887950 */ /* 0x000fea0003c3ffff */
        .weak           $__internal_1_$__cuda_sm10x_tcgen05_guardrail_trap_phase_invalid_during_alloc
        .type           $__internal_1_$__cuda_sm10x_tcgen05_guardrail_trap_phase_invalid_during_alloc,@function
        .size           $__internal_1_$__cuda_sm10x_tcgen05_guardrail_trap_phase_invalid_during_alloc,($__internal_2_$__cuda_sm10x_tcgen05_guardrail_trap_unallocated_columns_being_dealloced - $__internal_1_$__cuda_sm10x_tcgen05_guardrail_trap_phase_invalid_during_alloc)
$__internal_1_$__cuda_sm10x_tcgen05_guardrail_trap_phase_invalid_during_alloc:
[----:B------:R-:W-:Y:S05]  /*ade0*/  BPT.TRAP 0x1 ;  /* 0x000000040000795c */ /* 0x000fea0000300000 */
[----:B------:R-:W-:-:S04]  /*adf0*/  MOV R3, 0x0 ;  /* 0x0000000000037802 */ /* 0x000fc80000000f00 */
[----:B------:R-:W-:Y:S05]  /*ae00*/  RET.REL.NODEC R2 `(_ZN7cutlass13device_kernelINS_4conv6kernel13ConvUniversalINS1_16ConvProblemShapeILNS1_8OperatorE2ELi3EEENS1_10collective14CollectiveConvINS1_47MainloopSm100TmaUmmaWarpSpecializedImplicitGemmILS5_2ELi17ELi3ELi1ELi2EN4cute5tupleIJNSA_1CILi1EEESD_SD_EEEEENSB_IJNSC_ILi64EEENSB_IJNSC_ILi128EEEEEENSB_IJNSC_ILi32EEEEEEEEENS_10bfloat16_tESM_NSA_8TiledMMAINSA_8MMA_AtomIJNSA_20SM100_MMA_F16BF16_SSISM_SM_fLi64ELi128ELNSA_4UMMA5MajorE1ELSR_1ELNSQ_7ScaleInE0ELSS_0EEEEEENSA_6LayoutISE_NSB_IJNSC_ILi0EEESW_SW_EEEEENSB_IJNSA_10UnderscoreESZ_SZ_EEEEENS7_6detail27Sm100ImplicitGemmTileTraitsINSA_13SM90_TMA_LOADENSA_14ComposedLayoutINSA_7SwizzleILi3ELi4ELi3EEENSA_18smem_ptr_flag_bitsILi16EEENSV_INSB_IJSG_NSC_ILi8EEEEEENSB_IJSD_SG_EEEEEEEvEENS13_INSA_20SM90_TMA_LOAD_IM2COLES1E_vEEEENS_8epilogue10collective18CollectiveEpilogueINS1J_23Sm100TmaWarpSpecializedILi4ELi2ELi16ELb1ELb0EEEJSL_NSB_IJNSV_ISG_SD_EENSV_ISJ_SD_EEEEESM_NSB_IJlNSB_IJSD_lllEEESW_EEESM_S1S_NS1J_6fusion15FusionCallbacksIS1N_NS1T_17LinearCombinationISM_fSM_fLNS_15FloatRoundStyleE2EEESL_S1Q_JEEENSA_5SM1004TMEM4LOAD26SM100_TMEM_LOAD_16dp256b4xES14_NS15_INS16_ILi2ELi4ELi3EEES19_NSV_INSB_IJS1A_SJ_EEENSB_IJSJ_SD_EEEEEEENSA_17SM75_U32x4_LDSM_NENSA_14SM90_TMA_STOREES27_NSA_17SM90_U32x4_STSM_NENSA_39AutoVectorizingCopyWithAssumedAlignmentILi128EEEEEEvvEEEEvNT_6ParamsE) ;  /* 0xffffff50027c7950 */ /* 0x000fea0003c3ffff */
        .weak           $__internal_2_$__cuda_sm10x_tcgen05_guardrail_trap_unallocated_columns_being_dealloced
        .type           $__internal_2_$__cuda_sm10x_tcgen05_guardrail_trap_unallocated_columns_being_dealloced,@function
        .size           $__internal_2_$__cuda_sm10x_tcgen05_guardrail_trap_unallocated_columns_being_dealloced,(.L_x_206 - $__internal_2_$__cuda_sm10x_tcgen05_guardrail_trap_unallocated_columns_being_dealloced)
$__internal_2_$__cuda_sm10x_tcgen05_guardrail_trap_unallocated_columns_being_dealloced:
[----:B------:R-:W-:Y:S05]  /*ae10*/  BPT.TRAP 0x1 ;  /* 0x000000040000795c */ /* 0x000fea0000300000 */
[----:B------:R-:W-:-:S04]  /*ae20*/  HFMA2 R3, -RZ, RZ, 0, 0 ;  /* 0x00000000ff037431 */ /* 0x000fc800000001ff */
[----:B------:R-:W-:Y:S05]  /*ae30*/  RET.REL.NODEC R2 `(_ZN7cutlass13device_kernelINS_4conv6kernel13ConvUniversalINS1_16ConvProblemShapeILNS1_8OperatorE2ELi3EEENS1_10collective14CollectiveConvINS1_47MainloopSm100TmaUmmaWarpSpecializedImplicitGemmILS5_2ELi17ELi3ELi1ELi2EN4cute5tupleIJNSA_1CILi1EEESD_SD_EEEEENSB_IJNSC_ILi64EEENSB_IJNSC_ILi128EEEEEENSB_IJNSC_ILi32EEEEEEEEENS_10bfloat16_tESM_NSA_8TiledMMAINSA_8MMA_AtomIJNSA_20SM100_MMA_F16BF16_SSISM_SM_fLi64ELi128ELNSA_4UMMA5MajorE1ELSR_1ELNSQ_7ScaleInE0ELSS_0EEEEEENSA_6LayoutISE_NSB_IJNSC_ILi0EEESW_SW_EEEEENSB_IJNSA_10UnderscoreESZ_SZ_EEEEENS7_6detail27Sm100ImplicitGemmTileTraitsINSA_13SM90_TMA_LOADENSA_14ComposedLayoutINSA_7SwizzleILi3ELi4ELi3EEENSA_18smem_ptr_flag_bitsILi16EEENSV_INSB_IJSG_NSC_ILi8EEEEEENSB_IJSD_SG_EEEEEEEvEENS13_INSA_20SM90_TMA_LOAD_IM2COLES1E_vEEEENS_8epilogue10collective18CollectiveEpilogueINS1J_23Sm100TmaWarpSpecializedILi4ELi2ELi16ELb1ELb0EEEJSL_NSB_IJNSV_ISG_SD_EENSV_ISJ_SD_EEEEESM_NSB_IJlNSB_IJSD_lllEEESW_EEESM_S1S_NS1J_6fusion15FusionCallbacksIS1N_NS1T_17LinearCombinationISM_fSM_fLNS_15FloatRoundStyleE2EEESL_S1Q_JEEENSA_5SM1004TMEM4LOAD26SM100_TMEM_LOAD_16dp256b4xES14_NS15_INS16_ILi2ELi4ELi3EEES19_NSV_INSB_IJS1A_SJ_EEENSB_IJSJ_SD_EEEEEEENSA_17SM75_U32x4_LDSM_NENSA_14SM90_TMA_STOREES27_NSA_17SM90_U32x4_STSM_NENSA_39AutoVectorizingCopyWithAssumedAlignmentILi128EEEEEEvvEEEEvNT_6ParamsE) ;  /* 0xffffff5002707950 */ /* 0x000fea0003c3ffff */
.L_x_205:
[----:B------:R-:W-:-:S00]  /*ae40*/  BRA `(.L_x_205) ;  /* 0xfffffffc00fc7947 */ /* 0x000fc0000383ffff */
[----:B------:R-:W-:-:S00]  /*ae50*/  NOP ;  /* 0x0000000000007918 */ /* 0x000fc00000000000 */
        /* <DEDUP_REMOVED lines=10> */
.L_x_206:


//--------------------- .nv.global.init           --------------------------
	.section	.nv.global.init,"aw",@progbits
.nv.global.init:
	.type		$str$29,@object
	.size		$str$29,($str$30 - $str$29)
$str$29:
        /*0000*/ 	.byte	0x28, 0x61, 0x64, 0x64, 0x72, 0x65, 0x73, 0x73, 0x20, 0x26, 0x20, 0x6d, 0x61, 0x73, 0x6b, 0x29
        /*0010*/ 	.byte	0x20, 0x3d, 0x3d, 0x20, 0x30, 0x00
	.type		$str$30,@object
	.size		$str$30,($str$28 - $str$30)
$str$30:
        /*0016*/ 	.byte	0x2f, 0x74, 0x6d, 0x70, 0x2f, 0x63, 0x75, 0x74, 0x6c, 0x61, 0x73, 0x73, 0x5f, 0x73, 0x77, 0x65
        /*0026*/ 	.byte	0x65, 0x70, 0x5f, 0x73, 0x72, 0x63, 0x2f, 0x69, 0x6e, 0x63, 0x6c, 0x75, 0x64, 0x65, 0x2f, 0x63
        /*0036*/ 	.byte	0x75, 0x74, 0x65, 0x2f, 0x70, 0x6f, 0x69, 0x6e, 0x74, 0x65, 0x72, 0x5f, 0x66, 0x6c, 0x61, 0x67
        /*0046*/ 	.byte	0x67, 0x65, 0x64, 0x2e, 0x68, 0x70, 0x70, 0x00
	.type		$str$28,@object
	.size		$str$28,($str$27 - $str$28)
$str$28:
        /*004e*/ 	.byte	0x2f, 0x74, 0x6d, 0x70, 0x2f, 0x63, 0x75, 0x74, 0x6c, 0x61, 0x73, 0x73, 0x5f, 0x73, 0x77, 0x65
        /*005e*/ 	.byte	0x65, 0x70, 0x5f, 0x73, 0x72, 0x63, 0x2f, 0x69, 0x6e, 0x63, 0x6c, 0x75, 0x64, 0x65, 0x2f, 0x63
        /*006e*/ 	.byte	0x75, 0x74, 0x65, 0x2f, 0x61, 0x74, 0x6f, 0x6d, 0x2f, 0x63, 0x6f, 0x70, 0x79, 0x5f, 0x74, 0x72
        /*007e*/ 	.byte	0x61, 0x69, 0x74, 0x73, 0x5f, 0x73, 0x6d, 0x31, 0x30, 0x30, 0x2e, 0x68, 0x70, 0x70, 0x00
	.type		$str$27,@object
	.size		$str$27,(__unnamed_1 - $str$27)
$str$27:
        /*008d*/ 	.byte	0x28, 0x28, 0x75, 0x69, 0x6e, 0x74, 0x33, 0x32, 0x5f, 0x74, 0x28, 0x74, 0x68, 0x72, 0x65, 0x61
        /*009d*/ 	.byte	0x64, 0x49, 0x64, 0x78, 0x2e, 0x78, 0x29, 0x20, 0x2f, 0x20, 0x33, 0x32, 0x29, 0x20, 0x25, 0x20
        /*00ad*/ 	.byte	0x34, 0x29, 0x20, 0x3d, 0x3d, 0x20, 0x28, 0x28, 0x28, 0x74, 0x6d, 0x65, 0x6d, 0x5f, 0x61, 0x64
        /*00bd*/ 	.byte	0x64, 0x72, 0x20, 0x3e, 0x3e, 0x20, 0x31, 0x36, 0x29, 0x20, 0x2f, 0x20, 0x33, 0x32, 0x29, 0x20
        /*00cd*/ 	.byte	0x25, 0x20, 0x34, 0x29, 0x00
	.type		__unnamed_1,@object
	.size		__unnamed_1,(__unnamed_2 - __unnamed_1)
__unnamed_1:
        /*00d2*/ 	.byte	0x61, 0x75, 0x74, 0x6f, 0x20, 0x63, 0x75, 0x74, 0x65, 0x3a, 0x3a, 0x61, 0x73, 0x5f, 0x70, 0x6f
        /* <DEDUP_REMOVED lines=24> */
        /*0262*/ 	.byte	0x30, 0x34, 0x38, 0x3e, 0x3e, 0x3e, 0x3e, 0x5d, 0x00
	.type		__unnamed_2,@object
	.size		__unnamed_2,(.L_2 - __unnamed_2)
__unnamed_2:
        /* <DEDUP_REMOVED lines=45> */
        /*053b*/ 	.byte	0x3e, 0x3e, 0x3e, 0x5d, 0x00
.L_2:


//--------------------- .nv.shared._ZN7cutlass13device_kernelINS_4conv6kernel13ConvUniversalINS1_16ConvProblemShapeILNS1_8OperatorE2ELi3EEENS1_10collective14CollectiveConvINS1_47MainloopSm100TmaUmmaWarpSpecializedImplicitGemmILS5_2ELi17ELi3ELi1ELi2EN4cute5tupleIJNSA_1CILi1EEESD_SD_EEEEENSB_IJNSC_ILi64EEENSB_IJNSC_ILi128EEEEEENSB_IJNSC_ILi32EEEEEEEEENS_10bfloat16_tESM_NSA_8TiledMMAINSA_8MMA_AtomIJNSA_20SM100_MMA_F16BF16_SSISM_SM_fLi64ELi128ELNSA_4UMMA5MajorE1ELSR_1ELNSQ_7ScaleInE0ELSS_0EEEEEENSA_6LayoutISE_NSB_IJNSC_ILi0EEESW_SW_EEEEENSB_IJNSA_10UnderscoreESZ_SZ_EEEEENS7_6detail27Sm100ImplicitGemmTileTraitsINSA_13SM90_TMA_LOADENSA_14ComposedLayoutINSA_7SwizzleILi3ELi4ELi3EEENSA_18smem_ptr_flag_bitsILi16EEENSV_INSB_IJSG_NSC_ILi8EEEEEENSB_IJSD_SG_EEEEEEEvEENS13_INSA_20SM90_TMA_LOAD_IM2COLES1E_vEEEENS_8epilogue10collective18CollectiveEpilogueINS1J_23Sm100TmaWarpSpecializedILi4ELi2ELi16ELb1ELb0EEEJSL_NSB_IJNSV_ISG_SD_EENSV_ISJ_SD_EEEEESM_NSB_IJlNSB_IJSD_lllEEESW_EEESM_S1S_NS1J_6fusion15FusionCallbacksIS1N_NS1T_17LinearCombinationISM_fSM_fLNS_15FloatRoundStyleE2EEESL_S1Q_JEEENSA_5SM1004TMEM4LOAD26SM100_TMEM_LOAD_16dp256b4xES14_NS15_INS16_ILi2ELi4ELi3EEES19_NSV_INSB_IJS1A_SJ_EEENSB_IJSJ_SD_EEEEEEENSA_17SM75_U32x4_LDSM_NENSA_14SM90_TMA_STOREES27_NSA_17SM90_U32x4_STSM_NENSA_39AutoVectorizingCopyWithAssumedAlignmentILi128EEEEEEvvEEEEvNT_6ParamsE --------------------------
	.section	.nv.shared._ZN7cutlass13device_kernelINS_4conv6kernel13ConvUniversalINS1_16ConvProblemShapeILNS1_8OperatorE2ELi3EEENS1_10collective14CollectiveConvINS1_47MainloopSm100TmaUmmaWarpSpecializedImplicitGemmILS5_2ELi17ELi3ELi1ELi2EN4cute5tupleIJNSA_1CILi1EEESD_SD_EEEEENSB_IJNSC_ILi64EEENSB_IJNSC_ILi128EEEEEENSB_IJNSC_ILi32EEEEEEEEENS_10bfloat16_tESM_NSA_8TiledMMAINSA_8MMA_AtomIJNSA_20SM100_MMA_F16BF16_SSISM_SM_fLi64ELi128ELNSA_4UMMA5MajorE1ELSR_1ELNSQ_7ScaleInE0ELSS_0EEEEEENSA_6LayoutISE_NSB_IJNSC_ILi0EEESW_SW_EEEEENSB_IJNSA_10UnderscoreESZ_SZ_EEEEENS7_6detail27Sm100ImplicitGemmTileTraitsINSA_13SM90_TMA_LOADENSA_14ComposedLayoutINSA_7SwizzleILi3ELi4ELi3EEENSA_18smem_ptr_flag_bitsILi16EEENSV_INSB_IJSG_NSC_ILi8EEEEEENSB_IJSD_SG_EEEEEEEvEENS13_INSA_20SM90_TMA_LOAD_IM2COLES1E_vEEEENS_8epilogue10collective18CollectiveEpilogueINS1J_23Sm100TmaWarpSpecializedILi4ELi2ELi16ELb1ELb0EEEJSL_NSB_IJNSV_ISG_SD_EENSV_ISJ_SD_EEEEESM_NSB_IJlNSB_IJSD_lllEEESW_EEESM_S1S_NS1J_6fusion15FusionCallbacksIS1N_NS1T_17LinearCombinationISM_fSM_fLNS_15FloatRoundStyleE2EEESL_S1Q_JEEENSA_5SM1004TMEM4LOAD26SM100_TMEM_LOAD_16dp256b4xES14_NS15_INS16_ILi2ELi4ELi3EEES19_NSV_INSB_IJS1A_SJ_EEENSB_IJSJ_SD_EEEEEEENSA_17SM75_U32x4_LDSM_NENSA_14SM90_TMA_STOREES27_NSA_17SM90_U32x4_STSM_NENSA_39AutoVectorizingCopyWithAssumedAlignmentILi128EEEEEEvvEEEEvNT_6ParamsE,"aw",@nobits
	.sectionflags	@""
	.align	16
	.zero		1024


//--------------------- .nv.shared.reserved.0     --------------------------
	.section	.nv.shared.reserved.0,"aw",@nobits
	.weak		__nv_reservedSMEM_offset_0_alias
	.size		__nv_reservedSMEM_offset_0_alias, 0, 64
	.other		__nv_reservedSMEM_offset_0_alias,@"STO_CUDA_RESERVED_SHARED STV_DEFAULT"
__nv_reservedSMEM_offset_0_alias:
	.zero		0
.nv.shared.reserved.0:
	.zero		64
	.weak		__nv_reservedSMEM_tcgen05_partition
	.type		__nv_reservedSMEM_tcgen05_partition,@object
	.size		__nv_reservedSMEM_tcgen05_partition,(.L_0 - __nv_reservedSMEM_tcgen05_partition)
__nv_reservedSMEM_tcgen05_partition:
	.zero		32
.L_0:


//--------------------- .nv.global                --------------------------
	.section	.nv.global,"aw",@nobits
.nv.global:
	.type		_ZN39_INTERNAL_4d1ac585_4_k_cu_2188b9b8_31604cute1_E,@object
	.size		_ZN39_INTERNAL_4d1ac585_4_k_cu_2188b9b8_31604cute1_E,(_ZN39_INTERNAL_4d1ac585_4_k_cu_2188b9b8_31604cuda3std3__45__cpo6cbeginE - _ZN39_INTERNAL_4d1ac585_4_k_cu_2188b9b8_31604cute1_E)
_ZN39_INTERNAL_4d1ac585_4_k_cu_2188b9b8_31604cute1_E:
	.zero		1
	.type		_ZN39_INTERNAL_4d1ac585_4_k_cu_2188b9b8_31604cuda3std3__45__cpo6cbeginE,@object
	.size		_ZN39_INTERNAL_4d1ac585_4_k_cu_2188b9b8_31604cuda3std3__45__cpo6cbeginE,(_ZN39_INTERNAL_4d1ac585_4_k_cu_2188b9b8_31604cuda3std3__48in_placeE - _ZN39_INTERNAL_4d1ac585_4_k_cu_2188b9b8_31604cuda3std3__45__cpo6cbeginE)
_ZN39_INTERNAL_4d1ac585_4_k_cu_2188b9b8_31604cuda3std3__45__cpo6cbeginE:
	.zero		1
	.type		_ZN39_INTERNAL_4d1ac585_4_k_cu_2188b9b8_31604cuda3std3__48in_placeE,@object
	.size		_ZN39_INTERNAL_4d1ac585_4_k_cu_2188b9b8_31604cuda3std3__48in_placeE,(_ZN39_INTERNAL_4d1ac585_4_k_cu_2188b9b8_31604cuda3std6ranges3__45__cpo9iter_moveE - _ZN39_INTERNAL_4d1ac585_4_k_cu_2188b9b8_31604cuda3std3__48in_placeE)
_ZN39_INTERNAL_4d1ac585_4_k_cu_2188b9b8_31604cuda3std3__48in_placeE:
	.zero		1
	.type		_ZN39_INTERNAL_4d1ac585_4_k_cu_2188b9b8_31604cuda3std6ranges3__45__cpo9iter_moveE,@object
	.size		_ZN39_INTERNAL_4d1ac585_4_k_cu_2188b9b8_31604cuda3std6ranges3__45__cpo9iter_moveE,(_ZN39_INTERNAL_4d1ac585_4_k_cu_2188b9b8_31604cuda3std3__45__cpo5beginE - _ZN39_INTERNAL_4d1ac585_4_k_cu_2188b9b8_31604cuda3std6ranges3__45__cpo9iter_moveE)
_ZN39_INTERNAL_4d1ac585_4_k_cu_2188b9b8_31604cuda3std6ranges3__45__cpo9iter_moveE:
	.zero		1
	.type		_ZN39_INTERNAL_4d1ac585_4_k_cu_2188b9b8_31604cuda3std3__45__cpo5beginE,@object
	.size		_ZN39_INTERNAL_4d1ac585_4_k_cu_2188b9b8_31604cuda3std3__45__cpo5beginE,(_ZN39_INTERNAL_4d1ac585_4_k_cu_2188b9b8_31604cuda3std3__441_GLOBAL__N__4d1ac585_4_k_cu_2188b9b8_31606ignoreE - _ZN39_INTERNAL_4d1ac585_4_k_cu_2188b9b8_31604cuda3std3__45__cpo5beginE)
_ZN39_INTERNAL_4d1ac585_4_k_cu_2188b9b8_31604cuda3std3__45__cpo5beginE:
	.zero		1
	.type		_ZN39_INTERNAL_4d1ac585_4_k_cu_2188b9b8_31604cuda3std3__441_GLOBAL__N__4d1ac585_4_k_cu_2188b9b8_31606ignoreE,@object
	.size		_ZN39_INTERNAL_4d1ac585_4_k_cu_2188b9b8_31604cuda3std3__441_GLOBAL__N__4d1ac585_4_k_cu_2188b9b8_31606ignoreE,(_ZN39_INTERNAL_4d1ac585_4_k_cu_2188b9b8_31604cute7productE - _ZN39_INTERNAL_4d1ac585_4_k_cu_2188b9b8_31604cuda3std3__441_GLOBAL__N__4d1ac585_4_k_cu_2188b9b8_31606ignoreE)
_ZN39_INTERNAL_4d1ac585_4_k_cu_2188b9b8_31604cuda3std3__441_GLOBAL__N__4d1ac585_4_k_cu_2188b9b8_31606ignoreE:
	.zero		1
	.type		_ZN39_INTERNAL_4d1ac585_4_k_cu_2188b9b8_31604cute7productE,@object
	.size		_ZN39_INTERNAL_4d1ac585_4_k_cu_2188b9b8_31604cute7productE,(_ZN39_INTERNAL_4d1ac585_4_k_cu_2188b9b8_31604cuda3std3__45__cpo3endE - _ZN39_INTERNAL_4d1ac585_4_k_cu_2188b9b8_31604cute7productE)
_ZN39_INTERNAL_4d1ac585_4_k_cu_2188b9b8_31604cute7productE:
	.zero		1
	.type		_ZN39_INTERNAL_4d1ac585_4_k_cu_2188b9b8_31604cuda3std3__45__cpo3endE,@object
	.size		_ZN39_INTERNAL_4d1ac585_4_k_cu_2188b9b8_31604cuda3std3__45__cpo3endE,(_ZN39_INTERNAL_4d1ac585_4_k_cu_2188b9b8_31604cuda3std3__419piecewise_constructE - _ZN39_INTERNAL_4d1ac585_4_k_cu_2188b9b8_31604cuda3std3__45__cpo3endE)
_ZN39_INTERNAL_4d1ac585_4_k_cu_2188b9b8_31604cuda3std3__45__cpo3endE:
	.zero		1
	.type		_ZN39_INTERNAL_4d1ac585_4_k_cu_2188b9b8_31604cuda3std3__419piecewise_constructE,@object
	.size		_ZN39_INTERNAL_4d1ac585_4_k_cu_2188b9b8_31604cuda3std3__419piecewise_constructE,(_ZN39_INTERNAL_4d1ac585_4_k_cu_2188b9b8_31604cuda3std3__45__cpo4cendE - _ZN39_INTERNAL_4d1ac585_4_k_cu_2188b9b8_31604cuda3std3__419piecewise_constructE)
_ZN39_INTERNAL_4d1ac585_4_k_cu_2188b9b8_31604cuda3std3__419piecewise_constructE:
	.zero		1
	.type		_ZN39_INTERNAL_4d1ac585_4_k_cu_2188b9b8_31604cuda3std3__45__cpo4cendE,@object
	.size		_ZN39_INTERNAL_4d1ac585_4_k_cu_2188b9b8_31604cuda3std3__45__cpo4cendE,(_ZN39_INTERNAL_4d1ac585_4_k_cu_2188b9b8_31604cuda3std6ranges3__45__cpo4swapE - _ZN39_INTERNAL_4d1ac585_4_k_cu_2188b9b8_31604cuda3std3__45__cpo4cendE)
_ZN39_INTERNAL_4d1ac585_4_k_cu_2188b9b8_31604cuda3std3__45__cpo4cendE:
	.zero		1
	.type		_ZN39_INTERNAL_4d1ac585_4_k_cu_2188b9b8_31604cuda3std6ranges3__45__cpo4swapE,@object
	.size		_ZN39_INTERNAL_4d1ac585_4_k_cu_2188b9b8_31604cuda3std6ranges3__45__cpo4swapE,(.L_10 - _ZN39_INTERNAL_4d1ac585_4_k_cu_2188b9b8_31604cuda3std6ranges3__45__cpo4swapE)
_ZN39_INTERNAL_4d1ac585_4_k_cu_2188b9b8_31604cuda3std6ranges3__45__cpo4swapE:
	.zero		1
.L_10:


//--------------------- .nv.constant0._ZN7cutlass13device_kernelINS_4conv6kernel13ConvUniversalINS1_16ConvProblemShapeILNS1_8OperatorE2ELi3EEENS1_10collective14CollectiveConvINS1_47MainloopSm100TmaUmmaWarpSpecializedImplicitGemmILS5_2ELi17ELi3ELi1ELi2EN4cute5tupleIJNSA_1CILi1EEESD_SD_EEEEENSB_IJNSC_ILi64EEENSB_IJNSC_ILi128EEEEEENSB_IJNSC_ILi32EEEEEEEEENS_10bfloat16_tESM_NSA_8TiledMMAINSA_8MMA_AtomIJNSA_20SM100_MMA_F16BF16_SSISM_SM_fLi64ELi128ELNSA_4UMMA5MajorE1ELSR_1ELNSQ_7ScaleInE0ELSS_0EEEEEENSA_6LayoutISE_NSB_IJNSC_ILi0EEESW_SW_EEEEENSB_IJNSA_10UnderscoreESZ_SZ_EEEEENS7_6detail27Sm100ImplicitGemmTileTraitsINSA_13SM90_TMA_LOADENSA_14ComposedLayoutINSA_7SwizzleILi3ELi4ELi3EEENSA_18smem_ptr_flag_bitsILi16EEENSV_INSB_IJSG_NSC_ILi8EEEEEENSB_IJSD_SG_EEEEEEEvEENS13_INSA_20SM90_TMA_LOAD_IM2COLES1E_vEEEENS_8epilogue10collective18CollectiveEpilogueINS1J_23Sm100TmaWarpSpecializedILi4ELi2ELi16ELb1ELb0EEEJSL_NSB_IJNSV_ISG_SD_EENSV_ISJ_SD_EEEEESM_NSB_IJlNSB_IJSD_lllEEESW_EEESM_S1S_NS1J_6fusion15FusionCallbacksIS1N_NS1T_17LinearCombinationISM_fSM_fLNS_15FloatRoundStyleE2EEESL_S1Q_JEEENSA_5SM1004TMEM4LOAD26SM100_TMEM_LOAD_16dp256b4xES14_NS15_INS16_ILi2ELi4ELi3EEES19_NSV_INSB_IJS1A_SJ_EEENSB_IJSJ_SD_EEEEEEENSA_17SM75_U32x4_LDSM_NENSA_14SM90_TMA_STOREES27_NSA_17SM90_U32x4_STSM_NENSA_39AutoVectorizingCopyWithAssumedAlignmentILi128EEEEEEvvEEEEvNT_6ParamsE --------------------------
	.section	.nv.constant0._ZN7cutlass13device_kernelINS_4conv6kernel13ConvUniversalINS1_16ConvProblemShapeILNS1_8OperatorE2ELi3EEENS1_10collective14CollectiveConvINS1_47MainloopSm100TmaUmmaWarpSpecializedImplicitGemmILS5_2ELi17ELi3ELi1ELi2EN4cute5tupleIJNSA_1CILi1EEESD_SD_EEEEENSB_IJNSC_ILi64EEENSB_IJNSC_ILi128EEEEEENSB_IJNSC_ILi32EEEEEEEEENS_10bfloat16_tESM_NSA_8TiledMMAINSA_8MMA_AtomIJNSA_20SM100_MMA_F16BF16_SSISM_SM_fLi64ELi128ELNSA_4UMMA5MajorE1ELSR_1ELNSQ_7ScaleInE0ELSS_0EEEEEENSA_6LayoutISE_NSB_IJNSC_ILi0EEESW_SW_EEEEENSB_IJNSA_10UnderscoreESZ_SZ_EEEEENS7_6detail27Sm100ImplicitGemmTileTraitsINSA_13SM90_TMA_LOADENSA_14ComposedLayoutINSA_7SwizzleILi3ELi4ELi3EEENSA_18smem_ptr_flag_bitsILi16EEENSV_INSB_IJSG_NSC_ILi8EEEEEENSB_IJSD_SG_EEEEEEEvEENS13_INSA_20SM90_TMA_LOAD_IM2COLES1E_vEEEENS_8epilogue10collective18CollectiveEpilogueINS1J_23Sm100TmaWarpSpecializedILi4ELi2ELi16ELb1ELb0EEEJSL_NSB_IJNSV_ISG_SD_EENSV_ISJ_SD_EEEEESM_NSB_IJlNSB_IJSD_lllEEESW_EEESM_S1S_NS1J_6fusion15FusionCallbacksIS1N_NS1T_17LinearCombinationISM_fSM_fLNS_15FloatRoundStyleE2EEESL_S1Q_JEEENSA_5SM1004TMEM4LOAD26SM100_TMEM_LOAD_16dp256b4xES14_NS15_INS16_ILi2ELi4ELi3EEES19_NSV_INSB_IJS1A_SJ_EEENSB_IJSJ_SD_EEEEEEENSA_17SM75_U32x4_LDSM_NENSA_14SM90_TMA_STOREES27_NSA_17SM90_U32x4_STSM_NENSA_39AutoVectorizingCopyWithAssumedAlignmentILi128EEEEEEvvEEEEvNT_6ParamsE,"a",@progbits
	.sectionflags	@""
	.align	4
.nv.constant0._ZN7cutlass13device_kernelINS_4conv6kernel13ConvUniversalINS1_16ConvProblemShapeILNS1_8OperatorE2ELi3EEENS1_10collective14CollectiveConvINS1_47MainloopSm100TmaUmmaWarpSpecializedImplicitGemmILS5_2ELi17ELi3ELi1ELi2EN4cute5tupleIJNSA_1CILi1EEESD_SD_EEEEENSB_IJNSC_ILi64EEENSB_IJNSC_ILi128EEEEEENSB_IJNSC_ILi32EEEEEEEEENS_10bfloat16_tESM_NSA_8TiledMMAINSA_8MMA_AtomIJNSA_20SM100_MMA_F16BF16_SSISM_SM_fLi64ELi128ELNSA_4UMMA5MajorE1ELSR_1ELNSQ_7ScaleInE0ELSS_0EEEEEENSA_6LayoutISE_NSB_IJNSC_ILi0EEESW_SW_EEEEENSB_IJNSA_10UnderscoreESZ_SZ_EEEEENS7_6detail27Sm100ImplicitGemmTileTraitsINSA_13SM90_TMA_LOADENSA_14ComposedLayoutINSA_7SwizzleILi3ELi4ELi3EEENSA_18smem_ptr_flag_bitsILi16EEENSV_INSB_IJSG_NSC_ILi8EEEEEENSB_IJSD_SG_EEEEEEEvEENS13_INSA_20SM90_TMA_LOAD_IM2COLES1E_vEEEENS_8epilogue10collective18CollectiveEpilogueINS1J_23Sm100TmaWarpSpecializedILi4ELi2ELi16ELb1ELb0EEEJSL_NSB_IJNSV_ISG_SD_EENSV_ISJ_SD_EEEEESM_NSB_IJlNSB_IJSD_lllEEESW_EEESM_S1S_NS1J_6fusion15FusionCallbacksIS1N_NS1T_17LinearCombinationISM_fSM_fLNS_15FloatRoundStyleE2EEESL_S1Q_JEEENSA_5SM1004TMEM4LOAD26SM100_TMEM_LOAD_16dp256b4xES14_NS15_INS16_ILi2ELi4ELi3EEES19_NSV_INSB_IJS1A_SJ_EEENSB_IJSJ_SD_EEEEEEENSA_17SM75_U32x4_LDSM_NENSA_14SM90_TMA_STOREES27_NSA_17SM90_U32x4_STSM_NENSA_39AutoVectorizingCopyWithAssumedAlignmentILi128EEEEEEvvEEEEvNT_6ParamsE:
	.zero		3200


//--------------------- SYMBOLS --------------------------

	.type		.nv.reservedSmem.offset0,@object
	.size		.nv.reservedSmem.offset0,0x4
	.type		.nv.reservedSmem.cap,@object
	.size		.nv.reservedSmem.cap,0x4
	.type		__assertfail,@function
